	.target	sm_90a

	.elftype	@"ET_EXEC"


//--------------------- .note.nv.tkinfo           --------------------------
	.section	.note.nv.tkinfo,"",@"SHT_NOTE"
	.sectionflags	@"SHF_NOTE_NV_TKINFO"
	.tkinfo
        /*0018*/ 	.word	0x00000002
        /*0030*/ 	.string	""
        /*0030*/ 	.string	"ptxas"
        /*0030*/ 	.string	"Cuda compilation tools, release 13.0, V13.0.88"
        /*0030*/ 	.string	"Build cuda_13.0.r13.0/compiler.36424714_0"
        /*0030*/ 	.string	"-arch sm_90a -m 64 "



//--------------------- .note.nv.cuinfo           --------------------------
	.section	.note.nv.cuinfo,"",@"SHT_NOTE"
	.sectionflags	@"SHF_NOTE_NV_CUINFO"
        /*0018*/ 	.short	0x0002
        /*001a*/ 	.short	0x005a
        /*001c*/ 	.short	0x0082
	.zero		2


//--------------------- .nv.info                  --------------------------
	.section	.nv.info,"",@"SHT_CUDA_INFO"
	.align	4


	//----- nvinfo : EIATTR_REGCOUNT
	.align		4
        /*0000*/ 	.byte	0x04, 0x2f
        /*0002*/ 	.short	(.L_12 - .L_11)
	.align		4
.L_11:
        /*0004*/ 	.word	index@(_ZN7cutlass13device_kernelINS_4gemm6kernel13GemmUniversalIN4cute5tupleIJiiiiEEENS1_10collective13CollectiveMmaINS1_37MainloopSm90TmaGmmaWarpSpecializedFP8ILi22ENS5_IJNS4_1CILi1EEESB_SB_EEENS1_32KernelTmaWarpSpecializedPingpongEEENS5_IJNSA_ILi64EEENSA_ILi16EEENSA_ILi128EEEEEENS_12float_e4m3_tENS5_IJlSB_lEEESJ_SK_NS4_8TiledMMAINS4_8MMA_AtomIJNS4_4SM904GMMA30MMA_64x16x32_F32E4M3E4M3_SS_TNILNSO_7ScaleInE1ELSQ_1EEEEEENS4_6LayoutISC_NS5_IJNSA_ILi0EEESU_SU_EEEEENS5_IJNS4_10UnderscoreESX_SX_EEEEENS4_13SM90_TMA_LOADENS4_14ComposedLayoutINS4_7SwizzleILi3ELi4ELi3EEENS4_18smem_ptr_flag_bitsILi8EEENST_INS5_IJNSA_ILi8EEESH_EEENS5_IJSH_SB_EEEEEEEvNS4_8identityES10_S1A_vS1B_EENS_8epilogue10collective6detail29Sm90TmaWarpSpecializedAdapterINS1E_15DefaultEpilogueISJ_SK_SK_NS1D_6thread17LinearCombinationISJ_Li1EffLNS1I_9ScaleType4KindE0ELNS_15FloatRoundStyleE2ESJ_EENS1_15EpilogueDefaultEEEEEvvEEEEvNT_6ParamsE)
        /*0008*/ 	.word	0x000000a8


	//----- nvinfo : EIATTR_FRAME_SIZE
	.align		4
.L_12:
        /*000c*/ 	.byte	0x04, 0x11
        /*000e*/ 	.short	(.L_14 - .L_13)
	.align		4
.L_13:
        /*0010*/ 	.word	index@(_ZN7cutlass13device_kernelINS_4gemm6kernel13GemmUniversalIN4cute5tupleIJiiiiEEENS1_10collective13CollectiveMmaINS1_37MainloopSm90TmaGmmaWarpSpecializedFP8ILi22ENS5_IJNS4_1CILi1EEESB_SB_EEENS1_32KernelTmaWarpSpecializedPingpongEEENS5_IJNSA_ILi64EEENSA_ILi16EEENSA_ILi128EEEEEENS_12float_e4m3_tENS5_IJlSB_lEEESJ_SK_NS4_8TiledMMAINS4_8MMA_AtomIJNS4_4SM904GMMA30MMA_64x16x32_F32E4M3E4M3_SS_TNILNSO_7ScaleInE1ELSQ_1EEEEEENS4_6LayoutISC_NS5_IJNSA_ILi0EEESU_SU_EEEEENS5_IJNS4_10UnderscoreESX_SX_EEEEENS4_13SM90_TMA_LOADENS4_14ComposedLayoutINS4_7SwizzleILi3ELi4ELi3EEENS4_18smem_ptr_flag_bitsILi8EEENST_INS5_IJNSA_ILi8EEESH_EEENS5_IJSH_SB_EEEEEEEvNS4_8identityES10_S1A_vS1B_EENS_8epilogue10collective6detail29Sm90TmaWarpSpecializedAdapterINS1E_15DefaultEpilogueISJ_SK_SK_NS1D_6thread17LinearCombinationISJ_Li1EffLNS1I_9ScaleType4KindE0ELNS_15FloatRoundStyleE2ESJ_EENS1_15EpilogueDefaultEEEEEvvEEEEvNT_6ParamsE)
        /*0014*/ 	.word	0x00000000


	//----- nvinfo : EIATTR_MIN_STACK_SIZE
	.align		4
.L_14:
        /*0018*/ 	.byte	0x04, 0x12
        /*001a*/ 	.short	(.L_16 - .L_15)
	.align		4
.L_15:
        /*001c*/ 	.word	index@(_ZN7cutlass13device_kernelINS_4gemm6kernel13GemmUniversalIN4cute5tupleIJiiiiEEENS1_10collective13CollectiveMmaINS1_37MainloopSm90TmaGmmaWarpSpecializedFP8ILi22ENS5_IJNS4_1CILi1EEESB_SB_EEENS1_32KernelTmaWarpSpecializedPingpongEEENS5_IJNSA_ILi64EEENSA_ILi16EEENSA_ILi128EEEEEENS_12float_e4m3_tENS5_IJlSB_lEEESJ_SK_NS4_8TiledMMAINS4_8MMA_AtomIJNS4_4SM904GMMA30MMA_64x16x32_F32E4M3E4M3_SS_TNILNSO_7ScaleInE1ELSQ_1EEEEEENS4_6LayoutISC_NS5_IJNSA_ILi0EEESU_SU_EEEEENS5_IJNS4_10UnderscoreESX_SX_EEEEENS4_13SM90_TMA_LOADENS4_14ComposedLayoutINS4_7SwizzleILi3ELi4ELi3EEENS4_18smem_ptr_flag_bitsILi8EEENST_INS5_IJNSA_ILi8EEESH_EEENS5_IJSH_SB_EEEEEEEvNS4_8identityES10_S1A_vS1B_EENS_8epilogue10collective6detail29Sm90TmaWarpSpecializedAdapterINS1E_15DefaultEpilogueISJ_SK_SK_NS1D_6thread17LinearCombinationISJ_Li1EffLNS1I_9ScaleType4KindE0ELNS_15FloatRoundStyleE2ESJ_EENS1_15EpilogueDefaultEEEEEvvEEEEvNT_6ParamsE)
        /*0020*/ 	.word	0x00000000
.L_16:


//--------------------- .nv.compat                --------------------------
	.section	.nv.compat,"",@"SHT_CUDA_COMPAT_INFO"
	.align	4
        /*0000*/ 	.byte	0x02, 0x09, 0x01, 0x00, 0x02, 0x02, 0x04, 0x00, 0x02, 0x05, 0x05, 0x00, 0x03, 0x07, 0x01, 0x01
        /*0010*/ 	.byte	0x02, 0x03, 0x01, 0x00, 0x02, 0x06, 0x01, 0x00, 0x04, 0x0b, 0x08, 0x00, 0x00, 0x00, 0x00, 0x00
        /*0020*/ 	.byte	0x00, 0x00, 0x00, 0x00


//--------------------- .nv.info._ZN7cutlass13device_kernelINS_4gemm6kernel13GemmUniversalIN4cute5tupleIJiiiiEEENS1_10collective13CollectiveMmaINS1_37MainloopSm90TmaGmmaWarpSpecializedFP8ILi22ENS5_IJNS4_1CILi1EEESB_SB_EEENS1_32KernelTmaWarpSpecializedPingpongEEENS5_IJNSA_ILi64EEENSA_ILi16EEENSA_ILi128EEEEEENS_12float_e4m3_tENS5_IJlSB_lEEESJ_SK_NS4_8TiledMMAINS4_8MMA_AtomIJNS4_4SM904GMMA30MMA_64x16x32_F32E4M3E4M3_SS_TNILNSO_7ScaleInE1ELSQ_1EEEEEENS4_6LayoutISC_NS5_IJNSA_ILi0EEESU_SU_EEEEENS5_IJNS4_10UnderscoreESX_SX_EEEEENS4_13SM90_TMA_LOADENS4_14ComposedLayoutINS4_7SwizzleILi3ELi4ELi3EEENS4_18smem_ptr_flag_bitsILi8EEENST_INS5_IJNSA_ILi8EEESH_EEENS5_IJSH_SB_EEEEEEEvNS4_8identityES10_S1A_vS1B_EENS_8epilogue10collective6detail29Sm90TmaWarpSpecializedAdapterINS1E_15DefaultEpilogueISJ_SK_SK_NS1D_6thread17LinearCombinationISJ_Li1EffLNS1I_9ScaleType4KindE0ELNS_15FloatRoundStyleE2ESJ_EENS1_15EpilogueDefaultEEEEEvvEEEEvNT_6ParamsE --------------------------
	.section	.nv.info._ZN7cutlass13device_kernelINS_4gemm6kernel13GemmUniversalIN4cute5tupleIJiiiiEEENS1_10collective13CollectiveMmaINS1_37MainloopSm90TmaGmmaWarpSpecializedFP8ILi22ENS5_IJNS4_1CILi1EEESB_SB_EEENS1_32KernelTmaWarpSpecializedPingpongEEENS5_IJNSA_ILi64EEENSA_ILi16EEENSA_ILi128EEEEEENS_12float_e4m3_tENS5_IJlSB_lEEESJ_SK_NS4_8TiledMMAINS4_8MMA_AtomIJNS4_4SM904GMMA30MMA_64x16x32_F32E4M3E4M3_SS_TNILNSO_7ScaleInE1ELSQ_1EEEEEENS4_6LayoutISC_NS5_IJNSA_ILi0EEESU_SU_EEEEENS5_IJNS4_10UnderscoreESX_SX_EEEEENS4_13SM90_TMA_LOADENS4_14ComposedLayoutINS4_7SwizzleILi3ELi4ELi3EEENS4_18smem_ptr_flag_bitsILi8EEENST_INS5_IJNSA_ILi8EEESH_EEENS5_IJSH_SB_EEEEEEEvNS4_8identityES10_S1A_vS1B_EENS_8epilogue10collective6detail29Sm90TmaWarpSpecializedAdapterINS1E_15DefaultEpilogueISJ_SK_SK_NS1D_6thread17LinearCombinationISJ_Li1EffLNS1I_9ScaleType4KindE0ELNS_15FloatRoundStyleE2ESJ_EENS1_15EpilogueDefaultEEEEEvvEEEEvNT_6ParamsE,"",@"SHT_CUDA_INFO"
	.sectionflags	@""
	.align	4


	//----- nvinfo : EIATTR_CUDA_API_VERSION
	.align		4
        /*0000*/ 	.byte	0x04, 0x37
        /*0002*/ 	.short	(.L_18 - .L_17)
.L_17:
        /*0004*/ 	.word	0x00000082


	//----- nvinfo : EIATTR_KPARAM_INFO
	.align		4
.L_18:
        /*0008*/ 	.byte	0x04, 0x17
        /*000a*/ 	.short	(.L_20 - .L_19)
.L_19:
        /*000c*/ 	.word	0x00000000
        /*0010*/ 	.short	0x0000
        /*0012*/ 	.short	0x0070
        /*0014*/ 	.byte	0x00, 0xf0, 0x01, 0x10


	//----- nvinfo : EIATTR_SPARSE_MMA_MASK
	.align		4
.L_20:
        /*0018*/ 	.byte	0x03, 0x50
        /*001a*/ 	.short	0x0000


	//----- nvinfo : EIATTR_MAXREG_COUNT
	.align		4
        /*001c*/ 	.byte	0x03, 0x1b
        /*001e*/ 	.short	0x00a8


	//----- nvinfo : EIATTR_NUM_BARRIERS
	.align		4
        /*0020*/ 	.byte	0x02, 0x4c
        /*0022*/ 	.byte	0x01
	.zero		1


	//----- nvinfo : EIATTR_MERCURY_ISA_VERSION
	.align		4
        /*0024*/ 	.byte	0x03, 0x5f
        /*0026*/ 	.short	0x0101


	//----- nvinfo : EIATTR_INT_WARP_WIDE_INSTR_OFFSETS
	.align		4
        /*0028*/ 	.byte	0x04, 0x31
        /*002a*/ 	.short	(.L_22 - .L_21)


	//   ....[0]....
.L_21:
        /*002c*/ 	.word	0x00000690


	//   ....[1]....
        /*0030*/ 	.word	0x000006b0


	//   ....[2]....
        /*0034*/ 	.word	0x00000730


	//   ....[3]....
        /*0038*/ 	.word	0x00000740


	//   ....[4]....
        /*003c*/ 	.word	0x00000750


	//   ....[5]....
        /*0040*/ 	.word	0x00000770


	//   ....[6]....
        /*0044*/ 	.word	0x000007f0


	//   ....[7]....
        /*0048*/ 	.word	0x00000810


	//----- nvinfo : EIATTR_COOP_GROUP_MASK_REGIDS
	.align		4
.L_22:
        /*004c*/ 	.byte	0x04, 0x29
        /*004e*/ 	.short	(.L_24 - .L_23)


	//   ....[0]....
.L_23:
        /*0050*/ 	.word	0xffffffff


	//   ....[1]....
        /*0054*/ 	.word	0xffffffff


	//   ....[2]....
        /*0058*/ 	.word	0xffffffff


	//   ....[3]....
        /*005c*/ 	.word	0xffffffff


	//   ....[4]....
        /*0060*/ 	.word	0xffffffff


	//   ....[5]....
        /*0064*/ 	.word	0xffffffff


	//----- nvinfo : EIATTR_COOP_GROUP_INSTR_OFFSETS
	.align		4
.L_24:
        /*0068*/ 	.byte	0x04, 0x28
        /*006a*/ 	.short	(.L_26 - .L_25)


	//   ....[0]....
.L_25:
        /*006c*/ 	.word	0x00000060


	//   ....[1]....
        /*0070*/ 	.word	0x00000070


	//   ....[2]....
        /*0074*/ 	.word	0x00000130


	//   ....[3]....
        /*0078*/ 	.word	0x00000530


	//   ....[4]....
        /*007c*/ 	.word	0x00000570


	//   ....[5]....
        /*0080*/ 	.word	0x000005b0


	//----- nvinfo : EIATTR_REG_RECONFIG
	.align		4
.L_26:
        /*0084*/ 	.byte	0x01, 0x54
	.zero		2


	//----- nvinfo : EIATTR_MBARRIER_INSTR_OFFSETS
	.align		4
        /*0088*/ 	.byte	0x04, 0x39
        /*008a*/ 	.short	(.L_28 - .L_27)


	//   ....[0]....
.L_27:
        /*008c*/ 	.word	0x00000250
        /*0090*/ 	.word	0x000000ff
        /*0094*/ 	.word	0x00000000
        /*0098*/ 	.short	0x0100
        /*009a*/ 	.byte	0x08
	.zero		1


	//   ....[1]....
        /*009c*/ 	.word	0x00000260
        /*00a0*/ 	.word	0x000000ff
        /*00a4*/ 	.word	0x000000b0
        /*00a8*/ 	.short	0x0100
        /*00aa*/ 	.byte	0x08
	.zero		1


	//   ....[2]....
        /*00ac*/ 	.word	0x00000270
        /*00b0*/ 	.word	0x000000ff
        /*00b4*/ 	.word	0x00000008
        /*00b8*/ 	.short	0x0100
        /*00ba*/ 	.byte	0x08
	.zero		1


	//   ....[3]....
        /*00bc*/ 	.word	0x00000280
        /*00c0*/ 	.word	0x000000ff
        /*00c4*/ 	.word	0x000000b8
        /*00c8*/ 	.short	0x0100
        /*00ca*/ 	.byte	0x08
	.zero		1


	//   ....[4]....
        /*00cc*/ 	.word	0x00000290
        /*00d0*/ 	.word	0x000000ff
        /*00d4*/ 	.word	0x00000010
        /*00d8*/ 	.short	0x0100
        /*00da*/ 	.byte	0x08
	.zero		1


	//   ....[5]....
        /*00dc*/ 	.word	0x000002a0
        /*00e0*/ 	.word	0x000000ff
        /*00e4*/ 	.word	0x000000c0
        /*00e8*/ 	.short	0x0100
        /*00ea*/ 	.byte	0x08
	.zero		1


	//   ....[6]....
        /*00ec*/ 	.word	0x000002b0
        /*00f0*/ 	.word	0x000000ff
        /*00f4*/ 	.word	0x00000018
        /*00f8*/ 	.short	0x0100
        /*00fa*/ 	.byte	0x08
	.zero		1


	//   ....[7]....
        /*00fc*/ 	.word	0x000002c0
        /*0100*/ 	.word	0x000000ff
        /*0104*/ 	.word	0x000000c8
        /*0108*/ 	.short	0x0100
        /*010a*/ 	.byte	0x08
	.zero		1


	//   ....[8]....
        /*010c*/ 	.word	0x000002d0
        /*0110*/ 	.word	0x000000ff
        /*0114*/ 	.word	0x00000020
        /*0118*/ 	.short	0x0100
        /*011a*/ 	.byte	0x08
	.zero		1


	//   ....[9]....
        /*011c*/ 	.word	0x000002e0
        /*0120*/ 	.word	0x000000ff
        /*0124*/ 	.word	0x000000d0
        /*0128*/ 	.short	0x0100
        /*012a*/ 	.byte	0x08
	.zero		1


	//   ....[10]....
        /*012c*/ 	.word	0x000002f0
        /*0130*/ 	.word	0x000000ff
        /*0134*/ 	.word	0x00000028
        /*0138*/ 	.short	0x0100
        /*013a*/ 	.byte	0x08
	.zero		1


	//   ....[11]....
        /*013c*/ 	.word	0x00000300
        /*0140*/ 	.word	0x000000ff
        /*0144*/ 	.word	0x000000d8
        /*0148*/ 	.short	0x0100
        /*014a*/ 	.byte	0x08
	.zero		1


	//   ....[12]....
        /*014c*/ 	.word	0x00000310
        /*0150*/ 	.word	0x000000ff
        /*0154*/ 	.word	0x00000030
        /*0158*/ 	.short	0x0100
        /*015a*/ 	.byte	0x08
	.zero		1


	//   ....[13]....
        /*015c*/ 	.word	0x00000320
        /*0160*/ 	.word	0x000000ff
        /*0164*/ 	.word	0x000000e0
        /*0168*/ 	.short	0x0100
        /*016a*/ 	.byte	0x08
	.zero		1


	//   ....[14]....
        /*016c*/ 	.word	0x00000330
        /*0170*/ 	.word	0x000000ff
        /*0174*/ 	.word	0x00000038
        /*0178*/ 	.short	0x0100
        /*017a*/ 	.byte	0x08
	.zero		1


	//   ....[15]....
        /*017c*/ 	.word	0x00000340
        /*0180*/ 	.word	0x000000ff
        /*0184*/ 	.word	0x000000e8
        /*0188*/ 	.short	0x0100
        /*018a*/ 	.byte	0x08
	.zero		1


	//   ....[16]....
        /*018c*/ 	.word	0x00000350
        /*0190*/ 	.word	0x000000ff
        /*0194*/ 	.word	0x00000040
        /*0198*/ 	.short	0x0100
        /*019a*/ 	.byte	0x08
	.zero		1


	//   ....[17]....
        /*019c*/ 	.word	0x00000360
        /*01a0*/ 	.word	0x000000ff
        /*01a4*/ 	.word	0x000000f0
        /*01a8*/ 	.short	0x0100
        /*01aa*/ 	.byte	0x08
	.zero		1


	//   ....[18]....
        /*01ac*/ 	.word	0x00000370
        /*01b0*/ 	.word	0x000000ff
        /*01b4*/ 	.word	0x00000048
        /*01b8*/ 	.short	0x0100
        /*01ba*/ 	.byte	0x08
	.zero		1


	//   ....[19]....
        /*01bc*/ 	.word	0x00000380
        /*01c0*/ 	.word	0x000000ff
        /*01c4*/ 	.word	0x000000f8
        /*01c8*/ 	.short	0x0100
        /*01ca*/ 	.byte	0x08
	.zero		1


	//   ....[20]....
        /*01cc*/ 	.word	0x00000390
        /*01d0*/ 	.word	0x000000ff
        /*01d4*/ 	.word	0x00000050
        /*01d8*/ 	.short	0x0100
        /*01da*/ 	.byte	0x08
	.zero		1


	//   ....[21]....
        /*01dc*/ 	.word	0x000003a0
        /*01e0*/ 	.word	0x000000ff
        /*01e4*/ 	.word	0x00000100
        /*01e8*/ 	.short	0x0100
        /*01ea*/ 	.byte	0x08
	.zero		1


	//   ....[22]....
        /*01ec*/ 	.word	0x000003b0
        /*01f0*/ 	.word	0x000000ff
        /*01f4*/ 	.word	0x00000058
        /*01f8*/ 	.short	0x0100
        /*01fa*/ 	.byte	0x08
	.zero		1


	//   ....[23]....
        /*01fc*/ 	.word	0x000003c0
        /*0200*/ 	.word	0x000000ff
        /*0204*/ 	.word	0x00000108
        /*0208*/ 	.short	0x0100
        /*020a*/ 	.byte	0x08
	.zero		1


	//   ....[24]....
        /*020c*/ 	.word	0x000003d0
        /*0210*/ 	.word	0x000000ff
        /*0214*/ 	.word	0x00000060
        /*0218*/ 	.short	0x0100
        /*021a*/ 	.byte	0x08
	.zero		1


	//   ....[25]....
        /*021c*/ 	.word	0x000003e0
        /*0220*/ 	.word	0x000000ff
        /*0224*/ 	.word	0x00000110
        /*0228*/ 	.short	0x0100
        /*022a*/ 	.byte	0x08
	.zero		1


	//   ....[26]....
        /*022c*/ 	.word	0x000003f0
        /*0230*/ 	.word	0x000000ff
        /*0234*/ 	.word	0x00000068
        /*0238*/ 	.short	0x0100
        /*023a*/ 	.byte	0x08
	.zero		1


	//   ....[27]....
        /*023c*/ 	.word	0x00000400
        /*0240*/ 	.word	0x000000ff
        /*0244*/ 	.word	0x00000118
        /*0248*/ 	.short	0x0100
        /*024a*/ 	.byte	0x08
	.zero		1


	//   ....[28]....
        /*024c*/ 	.word	0x00000410
        /*0250*/ 	.word	0x000000ff
        /*0254*/ 	.word	0x00000070
        /*0258*/ 	.short	0x0100
        /*025a*/ 	.byte	0x08
	.zero		1


	//   ....[29]....
        /*025c*/ 	.word	0x00000420
        /*0260*/ 	.word	0x000000ff
        /*0264*/ 	.word	0x00000120
        /*0268*/ 	.short	0x0100
        /*026a*/ 	.byte	0x08
	.zero		1


	//   ....[30]....
        /*026c*/ 	.word	0x00000430
        /*0270*/ 	.word	0x000000ff
        /*0274*/ 	.word	0x00000078
        /*0278*/ 	.short	0x0100
        /*027a*/ 	.byte	0x08
	.zero		1


	//   ....[31]....
        /*027c*/ 	.word	0x00000440
        /*0280*/ 	.word	0x000000ff
        /*0284*/ 	.word	0x00000128
        /*0288*/ 	.short	0x0100
        /*028a*/ 	.byte	0x08
	.zero		1


	//   ....[32]....
        /*028c*/ 	.word	0x00000450
        /*0290*/ 	.word	0x000000ff
        /*0294*/ 	.word	0x00000080
        /*0298*/ 	.short	0x0100
        /*029a*/ 	.byte	0x08
	.zero		1


	//   ....[33]....
        /*029c*/ 	.word	0x00000460
        /*02a0*/ 	.word	0x000000ff
        /*02a4*/ 	.word	0x00000130
        /*02a8*/ 	.short	0x0100
        /*02aa*/ 	.byte	0x08
	.zero		1


	//   ....[34]....
        /*02ac*/ 	.word	0x00000470
        /*02b0*/ 	.word	0x000000ff
        /*02b4*/ 	.word	0x00000088
        /*02b8*/ 	.short	0x0100
        /*02ba*/ 	.byte	0x08
	.zero		1


	//   ....[35]....
        /*02bc*/ 	.word	0x00000480
        /*02c0*/ 	.word	0x000000ff
        /*02c4*/ 	.word	0x00000138
        /*02c8*/ 	.short	0x0100
        /*02ca*/ 	.byte	0x08
	.zero		1


	//   ....[36]....
        /*02cc*/ 	.word	0x00000490
        /*02d0*/ 	.word	0x000000ff
        /*02d4*/ 	.word	0x00000090
        /*02d8*/ 	.short	0x0100
        /*02da*/ 	.byte	0x08
	.zero		1


	//   ....[37]....
        /*02dc*/ 	.word	0x000004a0
        /*02e0*/ 	.word	0x000000ff
        /*02e4*/ 	.word	0x00000140
        /*02e8*/ 	.short	0x0100
        /*02ea*/ 	.byte	0x08
	.zero		1


	//   ....[38]....
        /*02ec*/ 	.word	0x000004b0
        /*02f0*/ 	.word	0x000000ff
        /*02f4*/ 	.word	0x00000098
        /*02f8*/ 	.short	0x0100
        /*02fa*/ 	.byte	0x08
	.zero		1


	//   ....[39]....
        /*02fc*/ 	.word	0x000004c0
        /*0300*/ 	.word	0x000000ff
        /*0304*/ 	.word	0x00000148
        /*0308*/ 	.short	0x0100
        /*030a*/ 	.byte	0x08
	.zero		1


	//   ....[40]....
        /*030c*/ 	.word	0x000004d0
        /*0310*/ 	.word	0x000000ff
        /*0314*/ 	.word	0x000000a0
        /*0318*/ 	.short	0x0100
        /*031a*/ 	.byte	0x08
	.zero		1


	//   ....[41]....
        /*031c*/ 	.word	0x000004e0
        /*0320*/ 	.word	0x000000ff
        /*0324*/ 	.word	0x00000150
        /*0328*/ 	.short	0x0100
        /*032a*/ 	.byte	0x08
	.zero		1


	//   ....[42]....
        /*032c*/ 	.word	0x000004f0
        /*0330*/ 	.word	0x000000ff
        /*0334*/ 	.word	0x000000a8
        /*0338*/ 	.short	0x0100
        /*033a*/ 	.byte	0x08
	.zero		1


	//   ....[43]....
        /*033c*/ 	.word	0x00000500
        /*0340*/ 	.word	0x000000ff
        /*0344*/ 	.word	0x00000158
        /*0348*/ 	.short	0x0100
        /*034a*/ 	.byte	0x08
	.zero		1


	//   ....[44]....
        /*034c*/ 	.word	0x00000840
        /*0350*/ 	.word	0x000000ff
        /*0354*/ 	.word	0x00000190
        /*0358*/ 	.short	0x0100
        /*035a*/ 	.byte	0x08
	.zero		1


	//   ....[45]....
        /*035c*/ 	.word	0x00000890
        /*0360*/ 	.word	0x000000ff
        /*0364*/ 	.word	0x00000198
        /*0368*/ 	.short	0x0100
        /*036a*/ 	.byte	0x08
	.zero		1


	//   ....[46]....
        /*036c*/ 	.word	0x000008b0
        /*0370*/ 	.word	0x000000ff
        /*0374*/ 	.word	0x00000170
        /*0378*/ 	.short	0x0100
        /*037a*/ 	.byte	0x09
	.zero		1


	//   ....[47]....
        /*037c*/ 	.word	0x000008c0
        /*0380*/ 	.word	0x000000ff
        /*0384*/ 	.word	0x00000178
        /*0388*/ 	.short	0x0100
        /*038a*/ 	.byte	0x09
	.zero		1


	//   ....[48]....
        /*038c*/ 	.word	0x000008d0
        /*0390*/ 	.word	0x000000ff
        /*0394*/ 	.word	0x00000180
        /*0398*/ 	.short	0x0100
        /*039a*/ 	.byte	0x09
	.zero		1


	//   ....[49]....
        /*039c*/ 	.word	0x000008e0
        /*03a0*/ 	.word	0x000000ff
        /*03a4*/ 	.word	0x00000188
        /*03a8*/ 	.short	0x0100
        /*03aa*/ 	.byte	0x09
	.zero		1


	//   ....[50]....
        /*03ac*/ 	.word	0x000017e0
        /*03b0*/ 	.word	0x000000ff
        /*03b4*/ 	.word	0xfffffff8
        /*03b8*/ 	.short	0x010a
        /*03ba*/ 	.byte	0x0b
	.zero		1


	//   ....[51]....
        /*03bc*/ 	.word	0x00001950
        /*03c0*/ 	.word	0x000000ff
        /*03c4*/ 	.word	0x00000000
        /*03c8*/ 	.short	0x010a
        /*03ca*/ 	.byte	0x06
	.zero		1


	//   ....[52]....
        /*03cc*/ 	.word	0x00001990
        /*03d0*/ 	.word	0x000000ff
        /*03d4*/ 	.word	0x00000000
        /*03d8*/ 	.short	0x010a
        /*03da*/ 	.byte	0x06
	.zero		1


	//   ....[53]....
        /*03dc*/ 	.word	0x00001d90
        /*03e0*/ 	.word	0x000000ff
        /*03e4*/ 	.word	0x00000000
        /*03e8*/ 	.short	0x010a
        /*03ea*/ 	.byte	0x10
	.zero		1


	//   ....[54]....
        /*03ec*/ 	.word	0x00001dd0
        /*03f0*/ 	.word	0x000000ff
        /*03f4*/ 	.word	0x00000000
        /*03f8*/ 	.short	0x010a
        /*03fa*/ 	.byte	0x10
	.zero		1


	//   ....[55]....
        /*03fc*/ 	.word	0x000020f0
        /*0400*/ 	.word	0x000000ff
        /*0404*/ 	.word	0x00000000
        /*0408*/ 	.short	0x0101
        /*040a*/ 	.byte	0x08
	.zero		1


	//   ....[56]....
        /*040c*/ 	.word	0x000022e0
        /*0410*/ 	.word	0x00000016
        /*0414*/ 	.word	0x00000000
        /*0418*/ 	.short	0x0101
        /*041a*/ 	.byte	0x17
	.zero		1


	//   ....[57]....
        /*041c*/ 	.word	0x000023c0
        /*0420*/ 	.word	0x000000ff
        /*0424*/ 	.word	0x00000000
        /*0428*/ 	.short	0x0101
        /*042a*/ 	.byte	0x08
	.zero		1


	//   ....[58]....
        /*042c*/ 	.word	0x00002430
        /*0430*/ 	.word	0x000000ff
        /*0434*/ 	.word	0x00000008
        /*0438*/ 	.short	0x010a
        /*043a*/ 	.byte	0x0b
	.zero		1


	//   ....[59]....
        /*043c*/ 	.word	0x00003170
        /*0440*/ 	.word	0x00000004
        /*0444*/ 	.word	0x00000000
        /*0448*/ 	.short	0x0101
        /*044a*/ 	.byte	0x17
	.zero		1


	//   ....[60]....
        /*044c*/ 	.word	0x00003a20
        /*0450*/ 	.word	0x00000012
        /*0454*/ 	.word	0x000000b0
        /*0458*/ 	.short	0x010a
        /*045a*/ 	.byte	0x3f
	.zero		1


	//   ....[61]....
        /*045c*/ 	.word	0x00003da0
        /*0460*/ 	.word	0x00000006
        /*0464*/ 	.word	0x00000198
        /*0468*/ 	.short	0x0101
        /*046a*/ 	.byte	0x3f
	.zero		1


	//   ....[62]....
        /*046c*/ 	.word	0x00004510
        /*0470*/ 	.word	0x00000005
        /*0474*/ 	.word	0x00000000
        /*0478*/ 	.short	0x010a
        /*047a*/ 	.byte	0x3f
	.zero		1


	//   ....[63]....
        /*047c*/ 	.word	0x00004590
        /*0480*/ 	.word	0x00000007
        /*0484*/ 	.word	0x00000000
        /*0488*/ 	.short	0x010a
        /*048a*/ 	.byte	0x3f
	.zero		1


	//   ....[64]....
        /*048c*/ 	.word	0x00004620
        /*0490*/ 	.word	0x00000006
        /*0494*/ 	.word	0x00000000
        /*0498*/ 	.short	0x010a
        /*049a*/ 	.byte	0x3f
	.zero		1


	//   ....[65]....
        /*049c*/ 	.word	0x000046b0
        /*04a0*/ 	.word	0x00000007
        /*04a4*/ 	.word	0x00000000
        /*04a8*/ 	.short	0x010a
        /*04aa*/ 	.byte	0x3f
	.zero		1


	//   ....[66]....
        /*04ac*/ 	.word	0x00004740
        /*04b0*/ 	.word	0x00000006
        /*04b4*/ 	.word	0x00000000
        /*04b8*/ 	.short	0x010a
        /*04ba*/ 	.byte	0x3f
	.zero		1


	//   ....[67]....
        /*04bc*/ 	.word	0x000047d0
        /*04c0*/ 	.word	0x00000007
        /*04c4*/ 	.word	0x00000000
        /*04c8*/ 	.short	0x010a
        /*04ca*/ 	.byte	0x3f
	.zero		1


	//   ....[68]....
        /*04cc*/ 	.word	0x00004860
        /*04d0*/ 	.word	0x00000006
        /*04d4*/ 	.word	0x00000000
        /*04d8*/ 	.short	0x010a
        /*04da*/ 	.byte	0x3f
	.zero		1


	//   ....[69]....
        /*04dc*/ 	.word	0x000048f0
        /*04e0*/ 	.word	0x00000007
        /*04e4*/ 	.word	0x00000000
        /*04e8*/ 	.short	0x010a
        /*04ea*/ 	.byte	0x3f
	.zero		1


	//   ....[70]....
        /*04ec*/ 	.word	0x00004980
        /*04f0*/ 	.word	0x00000006
        /*04f4*/ 	.word	0x00000000
        /*04f8*/ 	.short	0x010a
        /*04fa*/ 	.byte	0x3f
	.zero		1


	//   ....[71]....
        /*04fc*/ 	.word	0x00004a10
        /*0500*/ 	.word	0x00000007
        /*0504*/ 	.word	0x00000000
        /*0508*/ 	.short	0x010a
        /*050a*/ 	.byte	0x3f
	.zero		1


	//   ....[72]....
        /*050c*/ 	.word	0x00004aa0
        /*0510*/ 	.word	0x00000006
        /*0514*/ 	.word	0x00000000
        /*0518*/ 	.short	0x010a
        /*051a*/ 	.byte	0x3f
	.zero		1


	//   ....[73]....
        /*051c*/ 	.word	0x00004b30
        /*0520*/ 	.word	0x00000007
        /*0524*/ 	.word	0x00000000
        /*0528*/ 	.short	0x010a
        /*052a*/ 	.byte	0x3f
	.zero		1


	//   ....[74]....
        /*052c*/ 	.word	0x00004bc0
        /*0530*/ 	.word	0x00000006
        /*0534*/ 	.word	0x00000000
        /*0538*/ 	.short	0x010a
        /*053a*/ 	.byte	0x3f
	.zero		1


	//   ....[75]....
        /*053c*/ 	.word	0x00004c50
        /*0540*/ 	.word	0x00000007
        /*0544*/ 	.word	0x00000000
        /*0548*/ 	.short	0x010a
        /*054a*/ 	.byte	0x3f
	.zero		1


	//   ....[76]....
        /*054c*/ 	.word	0x00004ce0
        /*0550*/ 	.word	0x00000006
        /*0554*/ 	.word	0x00000000
        /*0558*/ 	.short	0x010a
        /*055a*/ 	.byte	0x3f
	.zero		1


	//   ....[77]....
        /*055c*/ 	.word	0x00004d70
        /*0560*/ 	.word	0x00000007
        /*0564*/ 	.word	0x00000000
        /*0568*/ 	.short	0x010a
        /*056a*/ 	.byte	0x3f
	.zero		1


	//   ....[78]....
        /*056c*/ 	.word	0x00004e00
        /*0570*/ 	.word	0x00000006
        /*0574*/ 	.word	0x00000000
        /*0578*/ 	.short	0x010a
        /*057a*/ 	.byte	0x3f
	.zero		1


	//   ....[79]....
        /*057c*/ 	.word	0x00004e90
        /*0580*/ 	.word	0x00000007
        /*0584*/ 	.word	0x00000000
        /*0588*/ 	.short	0x010a
        /*058a*/ 	.byte	0x3f
	.zero		1


	//   ....[80]....
        /*058c*/ 	.word	0x00004f20
        /*0590*/ 	.word	0x00000006
        /*0594*/ 	.word	0x00000000
        /*0598*/ 	.short	0x010a
        /*059a*/ 	.byte	0x3f
	.zero		1


	//   ....[81]....
        /*059c*/ 	.word	0x00004fb0
        /*05a0*/ 	.word	0x00000007
        /*05a4*/ 	.word	0x00000000
        /*05a8*/ 	.short	0x010a
        /*05aa*/ 	.byte	0x3f
	.zero		1


	//   ....[82]....
        /*05ac*/ 	.word	0x00005040
        /*05b0*/ 	.word	0x00000006
        /*05b4*/ 	.word	0x00000000
        /*05b8*/ 	.short	0x010a
        /*05ba*/ 	.byte	0x3f
	.zero		1


	//   ....[83]....
        /*05bc*/ 	.word	0x000050d0
        /*05c0*/ 	.word	0x00000003
        /*05c4*/ 	.word	0x00000000
        /*05c8*/ 	.short	0x010a
        /*05ca*/ 	.byte	0x3f
	.zero		1


	//   ....[84]....
        /*05cc*/ 	.word	0x00005140
        /*05d0*/ 	.word	0x00000016
        /*05d4*/ 	.word	0xfffffff8
        /*05d8*/ 	.short	0x010a
        /*05da*/ 	.byte	0x3f
	.zero		1


	//   ....[85]....
        /*05dc*/ 	.word	0x000051a0
        /*05e0*/ 	.word	0x00000016
        /*05e4*/ 	.word	0x00000000
        /*05e8*/ 	.short	0x010a
        /*05ea*/ 	.byte	0x3f
	.zero		1


	//   ....[86]....
        /*05ec*/ 	.word	0x00005200
        /*05f0*/ 	.word	0x00000017
        /*05f4*/ 	.word	0x00000000
        /*05f8*/ 	.short	0x010a
        /*05fa*/ 	.byte	0x3f
	.zero		1


	//   ....[87]....
        /*05fc*/ 	.word	0x00005260
        /*0600*/ 	.word	0x00000006
        /*0604*/ 	.word	0x00000008
        /*0608*/ 	.short	0x010a
        /*060a*/ 	.byte	0x3f
	.zero		1


	//   ....[88]....
        /*060c*/ 	.word	0x00005330
        /*0610*/ 	.word	0x00000012
        /*0614*/ 	.word	0x000000b0
        /*0618*/ 	.short	0x010a
        /*061a*/ 	.byte	0x3f
	.zero		1


	//   ....[89]....
        /*061c*/ 	.word	0x00005410
        /*0620*/ 	.word	0x00000005
        /*0624*/ 	.word	0x00000000
        /*0628*/ 	.short	0x010a
        /*062a*/ 	.byte	0x3f
	.zero		1


	//   ....[90]....
        /*062c*/ 	.word	0x00005460
        /*0630*/ 	.word	0x00000007
        /*0634*/ 	.word	0x00000000
        /*0638*/ 	.short	0x010a
        /*063a*/ 	.byte	0x3f
	.zero		1


	//   ....[91]....
        /*063c*/ 	.word	0x000054b0
        /*0640*/ 	.word	0x00000006
        /*0644*/ 	.word	0x00000000
        /*0648*/ 	.short	0x010a
        /*064a*/ 	.byte	0x3f
	.zero		1


	//   ....[92]....
        /*064c*/ 	.word	0x00005500
        /*0650*/ 	.word	0x00000007
        /*0654*/ 	.word	0x00000000
        /*0658*/ 	.short	0x010a
        /*065a*/ 	.byte	0x3f
	.zero		1


	//   ....[93]....
        /*065c*/ 	.word	0x00005550
        /*0660*/ 	.word	0x00000006
        /*0664*/ 	.word	0x00000000
        /*0668*/ 	.short	0x010a
        /*066a*/ 	.byte	0x3f
	.zero		1


	//   ....[94]....
        /*066c*/ 	.word	0x000055a0
        /*0670*/ 	.word	0x00000007
        /*0674*/ 	.word	0x00000000
        /*0678*/ 	.short	0x010a
        /*067a*/ 	.byte	0x3f
	.zero		1


	//   ....[95]....
        /*067c*/ 	.word	0x000055f0
        /*0680*/ 	.word	0x00000006
        /*0684*/ 	.word	0x00000000
        /*0688*/ 	.short	0x010a
        /*068a*/ 	.byte	0x3f
	.zero		1


	//   ....[96]....
        /*068c*/ 	.word	0x00005640
        /*0690*/ 	.word	0x00000007
        /*0694*/ 	.word	0x00000000
        /*0698*/ 	.short	0x010a
        /*069a*/ 	.byte	0x3f
	.zero		1


	//   ....[97]....
        /*069c*/ 	.word	0x00005690
        /*06a0*/ 	.word	0x00000006
        /*06a4*/ 	.word	0x00000000
        /*06a8*/ 	.short	0x010a
        /*06aa*/ 	.byte	0x3f
	.zero		1


	//   ....[98]....
        /*06ac*/ 	.word	0x000056e0
        /*06b0*/ 	.word	0x00000007
        /*06b4*/ 	.word	0x00000000
        /*06b8*/ 	.short	0x010a
        /*06ba*/ 	.byte	0x3f
	.zero		1


	//   ....[99]....
        /*06bc*/ 	.word	0x00005730
        /*06c0*/ 	.word	0x00000006
        /*06c4*/ 	.word	0x00000000
        /*06c8*/ 	.short	0x010a
        /*06ca*/ 	.byte	0x3f
	.zero		1


	//   ....[100]....
        /*06cc*/ 	.word	0x00005780
        /*06d0*/ 	.word	0x00000007
        /*06d4*/ 	.word	0x00000000
        /*06d8*/ 	.short	0x010a
        /*06da*/ 	.byte	0x3f
	.zero		1


	//   ....[101]....
        /*06dc*/ 	.word	0x000057d0
        /*06e0*/ 	.word	0x00000006
        /*06e4*/ 	.word	0x00000000
        /*06e8*/ 	.short	0x010a
        /*06ea*/ 	.byte	0x3f
	.zero		1


	//   ....[102]....
        /*06ec*/ 	.word	0x00005820
        /*06f0*/ 	.word	0x00000007
        /*06f4*/ 	.word	0x00000000
        /*06f8*/ 	.short	0x010a
        /*06fa*/ 	.byte	0x3f
	.zero		1


	//   ....[103]....
        /*06fc*/ 	.word	0x00005870
        /*0700*/ 	.word	0x00000006
        /*0704*/ 	.word	0x00000000
        /*0708*/ 	.short	0x010a
        /*070a*/ 	.byte	0x3f
	.zero		1


	//   ....[104]....
        /*070c*/ 	.word	0x000058c0
        /*0710*/ 	.word	0x00000007
        /*0714*/ 	.word	0x00000000
        /*0718*/ 	.short	0x010a
        /*071a*/ 	.byte	0x3f
	.zero		1


	//   ....[105]....
        /*071c*/ 	.word	0x00005910
        /*0720*/ 	.word	0x00000006
        /*0724*/ 	.word	0x00000000
        /*0728*/ 	.short	0x010a
        /*072a*/ 	.byte	0x3f
	.zero		1


	//   ....[106]....
        /*072c*/ 	.word	0x00005960
        /*0730*/ 	.word	0x00000007
        /*0734*/ 	.word	0x00000000
        /*0738*/ 	.short	0x010a
        /*073a*/ 	.byte	0x3f
	.zero		1


	//   ....[107]....
        /*073c*/ 	.word	0x000059b0
        /*0740*/ 	.word	0x00000006
        /*0744*/ 	.word	0x00000000
        /*0748*/ 	.short	0x010a
        /*074a*/ 	.byte	0x3f
	.zero		1


	//   ....[108]....
        /*074c*/ 	.word	0x00005a00
        /*0750*/ 	.word	0x00000007
        /*0754*/ 	.word	0x00000000
        /*0758*/ 	.short	0x010a
        /*075a*/ 	.byte	0x3f
	.zero		1


	//   ....[109]....
        /*075c*/ 	.word	0x00005a50
        /*0760*/ 	.word	0x00000006
        /*0764*/ 	.word	0x00000000
        /*0768*/ 	.short	0x010a
        /*076a*/ 	.byte	0x3f
	.zero		1


	//----- nvinfo : EIATTR_NUM_MBARRIERS
	.align		4
.L_28:
        /*076c*/ 	.byte	0x03, 0x38
        /*076e*/ 	.short	0x0032


	//----- nvinfo : EIATTR_EXIT_INSTR_OFFSETS
	.align		4
        /*0770*/ 	.byte	0x04, 0x1c
        /*0772*/ 	.short	(.L_30 - .L_29)


	//   ....[0]....
.L_29:
        /*0774*/ 	.word	0x000013f0


	//   ....[1]....
        /*0778*/ 	.word	0x00001450


	//   ....[2]....
        /*077c*/ 	.word	0x00003750


	//   ....[3]....
        /*0780*/ 	.word	0x00003780


	//   ....[4]....
        /*0784*/ 	.word	0x00005120


	//----- nvinfo : EIATTR_MAX_THREADS
	.align		4
.L_30:
        /*0788*/ 	.byte	0x04, 0x05
        /*078a*/ 	.short	(.L_32 - .L_31)
.L_31:
        /*078c*/ 	.word	0x00000180
        /*0790*/ 	.word	0x00000001
        /*0794*/ 	.word	0x00000001


	//----- nvinfo : EIATTR_CRS_STACK_SIZE
	.align		4
.L_32:
        /*0798*/ 	.byte	0x04, 0x1e
        /*079a*/ 	.short	(.L_34 - .L_33)
.L_33:
        /*079c*/ 	.word	0x00000000


	//----- nvinfo : EIATTR_CBANK_PARAM_SIZE
	.align		4
.L_34:
        /*07a0*/ 	.byte	0x03, 0x19
        /*07a2*/ 	.short	0x0470


	//----- nvinfo : EIATTR_PARAM_CBANK
	.align		4
        /*07a4*/ 	.byte	0x04, 0x0a
        /*07a6*/ 	.short	(.L_36 - .L_35)
	.align		4
.L_35:
        /*07a8*/ 	.word	index@(.nv.constant0._ZN7cutlass13device_kernelINS_4gemm6kernel13GemmUniversalIN4cute5tupleIJiiiiEEENS1_10collective13CollectiveMmaINS1_37MainloopSm90TmaGmmaWarpSpecializedFP8ILi22ENS5_IJNS4_1CILi1EEESB_SB_EEENS1_32KernelTmaWarpSpecializedPingpongEEENS5_IJNSA_ILi64EEENSA_ILi16EEENSA_ILi128EEEEEENS_12float_e4m3_tENS5_IJlSB_lEEESJ_SK_NS4_8TiledMMAINS4_8MMA_AtomIJNS4_4SM904GMMA30MMA_64x16x32_F32E4M3E4M3_SS_TNILNSO_7ScaleInE1ELSQ_1EEEEEENS4_6LayoutISC_NS5_IJNSA_ILi0EEESU_SU_EEEEENS5_IJNS4_10UnderscoreESX_SX_EEEEENS4_13SM90_TMA_LOADENS4_14ComposedLayoutINS4_7SwizzleILi3ELi4ELi3EEENS4_18smem_ptr_flag_bitsILi8EEENST_INS5_IJNSA_ILi8EEESH_EEENS5_IJSH_SB_EEEEEEEvNS4_8identityES10_S1A_vS1B_EENS_8epilogue10collective6detail29Sm90TmaWarpSpecializedAdapterINS1E_15DefaultEpilogueISJ_SK_SK_NS1D_6thread17LinearCombinationISJ_Li1EffLNS1I_9ScaleType4KindE0ELNS_15FloatRoundStyleE2ESJ_EENS1_15EpilogueDefaultEEEEEvvEEEEvNT_6ParamsE)
        /*07ac*/ 	.short	0x0210
        /*07ae*/ 	.short	0x0470


	//----- nvinfo : EIATTR_SW_WAR
	.align		4
.L_36:
        /*07b0*/ 	.byte	0x04, 0x36
        /*07b2*/ 	.short	(.L_38 - .L_37)
.L_37:
        /*07b4*/ 	.word	0x00000008
.L_38:


//--------------------- .nv.callgraph             --------------------------
	.section	.nv.callgraph,"",@"SHT_CUDA_CALLGRAPH"
	.align	4
	.sectionentsize	8
	.align		4
        /*0000*/ 	.word	0x00000000
	.align		4
        /*0004*/ 	.word	0xffffffff
	.align		4
        /*0008*/ 	.word	0x00000000
	.align		4
        /*000c*/ 	.word	0xfffffffe
	.align		4
        /*0010*/ 	.word	0x00000000
	.align		4
        /*0014*/ 	.word	0xfffffffd
	.align		4
        /*0018*/ 	.word	0x00000000
	.align		4
        /*001c*/ 	.word	0xfffffffc


//--------------------- .nv.constant4             --------------------------
	.section	.nv.constant4,"a",@progbits
	.align	8
	.align		8
.nv.constant4:
        /*0000*/ 	.dword	_ZN39_INTERNAL_91a916e9_4_k_cu_40e920cd_86604cuda3std3__45__cpo5beginE
	.align		8
        /*0008*/ 	.dword	_ZN39_INTERNAL_91a916e9_4_k_cu_40e920cd_86604cuda3std3__45__cpo3endE
	.align		8
        /*0010*/ 	.dword	_ZN39_INTERNAL_91a916e9_4_k_cu_40e920cd_86604cuda3std3__45__cpo6cbeginE
	.align		8
        /*0018*/ 	.dword	_ZN39_INTERNAL_91a916e9_4_k_cu_40e920cd_86604cuda3std3__45__cpo4cendE
	.align		8
        /*0020*/ 	.dword	_ZN39_INTERNAL_91a916e9_4_k_cu_40e920cd_86604cuda3std3__441_GLOBAL__N__91a916e9_4_k_cu_40e920cd_86606ignoreE
	.align		8
        /*0028*/ 	.dword	_ZN39_INTERNAL_91a916e9_4_k_cu_40e920cd_86604cuda3std3__419piecewise_constructE
	.align		8
        /*0030*/ 	.dword	_ZN39_INTERNAL_91a916e9_4_k_cu_40e920cd_86604cuda3std3__48in_placeE
	.align		8
        /*0038*/ 	.dword	_ZN39_INTERNAL_91a916e9_4_k_cu_40e920cd_86604cuda3std6ranges3__45__cpo4swapE
	.align		8
        /*0040*/ 	.dword	_ZN39_INTERNAL_91a916e9_4_k_cu_40e920cd_86604cuda3std6ranges3__45__cpo9iter_moveE
	.align		8
        /*0048*/ 	.dword	_ZN39_INTERNAL_91a916e9_4_k_cu_40e920cd_86604cute7productE
	.align		8
        /*0050*/ 	.dword	_ZN39_INTERNAL_91a916e9_4_k_cu_40e920cd_86604cute1_E


//--------------------- .text._ZN7cutlass13device_kernelINS_4gemm6kernel13GemmUniversalIN4cute5tupleIJiiiiEEENS1_10collective13CollectiveMmaINS1_37MainloopSm90TmaGmmaWarpSpecializedFP8ILi22ENS5_IJNS4_1CILi1EEESB_SB_EEENS1_32KernelTmaWarpSpecializedPingpongEEENS5_IJNSA_ILi64EEENSA_ILi16EEENSA_ILi128EEEEEENS_12float_e4m3_tENS5_IJlSB_lEEESJ_SK_NS4_8TiledMMAINS4_8MMA_AtomIJNS4_4SM904GMMA30MMA_64x16x32_F32E4M3E4M3_SS_TNILNSO_7ScaleInE1ELSQ_1EEEEEENS4_6LayoutISC_NS5_IJNSA_ILi0EEESU_SU_EEEEENS5_IJNS4_10UnderscoreESX_SX_EEEEENS4_13SM90_TMA_LOADENS4_14ComposedLayoutINS4_7SwizzleILi3ELi4ELi3EEENS4_18smem_ptr_flag_bitsILi8EEENST_INS5_IJNSA_ILi8EEESH_EEENS5_IJSH_SB_EEEEEEEvNS4_8identityES10_S1A_vS1B_EENS_8epilogue10collective6detail29Sm90TmaWarpSpecializedAdapterINS1E_15DefaultEpilogueISJ_SK_SK_NS1D_6thread17LinearCombinationISJ_Li1EffLNS1I_9ScaleType4KindE0ELNS_15FloatRoundStyleE2ESJ_EENS1_15EpilogueDefaultEEEEEvvEEEEvNT_6ParamsE --------------------------
	.section	.text._ZN7cutlass13device_kernelINS_4gemm6kernel13GemmUniversalIN4cute5tupleIJiiiiEEENS1_10collective13CollectiveMmaINS1_37MainloopSm90TmaGmmaWarpSpecializedFP8ILi22ENS5_IJNS4_1CILi1EEESB_SB_EEENS1_32KernelTmaWarpSpecializedPingpongEEENS5_IJNSA_ILi64EEENSA_ILi16EEENSA_ILi128EEEEEENS_12float_e4m3_tENS5_IJlSB_lEEESJ_SK_NS4_8TiledMMAINS4_8MMA_AtomIJNS4_4SM904GMMA30MMA_64x16x32_F32E4M3E4M3_SS_TNILNSO_7ScaleInE1ELSQ_1EEEEEENS4_6LayoutISC_NS5_IJNSA_ILi0EEESU_SU_EEEEENS5_IJNS4_10UnderscoreESX_SX_EEEEENS4_13SM90_TMA_LOADENS4_14ComposedLayoutINS4_7SwizzleILi3ELi4ELi3EEENS4_18smem_ptr_flag_bitsILi8EEENST_INS5_IJNSA_ILi8EEESH_EEENS5_IJSH_SB_EEEEEEEvNS4_8identityES10_S1A_vS1B_EENS_8epilogue10collective6detail29Sm90TmaWarpSpecializedAdapterINS1E_15DefaultEpilogueISJ_SK_SK_NS1D_6thread17LinearCombinationISJ_Li1EffLNS1I_9ScaleType4KindE0ELNS_15FloatRoundStyleE2ESJ_EENS1_15EpilogueDefaultEEEEEvvEEEEvNT_6ParamsE,"ax",@progbits
	.align	128
.text._ZN7cutlass13device_kernelINS_4gemm6kernel13GemmUniversalIN4cute5tupleIJiiiiEEENS1_10collective13CollectiveMmaINS1_37MainloopSm90TmaGmmaWarpSpecializedFP8ILi22ENS5_IJNS4_1CILi1EEESB_SB_EEENS1_32KernelTmaWarpSpecializedPingpongEEENS5_IJNSA_ILi64EEENSA_ILi16EEENSA_ILi128EEEEEENS_12float_e4m3_tENS5_IJlSB_lEEESJ_SK_NS4_8TiledMMAINS4_8MMA_AtomIJNS4_4SM904GMMA30MMA_64x16x32_F32E4M3E4M3_SS_TNILNSO_7ScaleInE1ELSQ_1EEEEEENS4_6LayoutISC_NS5_IJNSA_ILi0EEESU_SU_EEEEENS5_IJNS4_10UnderscoreESX_SX_EEEEENS4_13SM90_TMA_LOADENS4_14ComposedLayoutINS4_7SwizzleILi3ELi4ELi3EEENS4_18smem_ptr_flag_bitsILi8EEENST_INS5_IJNSA_ILi8EEESH_EEENS5_IJSH_SB_EEEEEEEvNS4_8identityES10_S1A_vS1B_EENS_8epilogue10collective6detail29Sm90TmaWarpSpecializedAdapterINS1E_15DefaultEpilogueISJ_SK_SK_NS1D_6thread17LinearCombinationISJ_Li1EffLNS1I_9ScaleType4KindE0ELNS_15FloatRoundStyleE2ESJ_EENS1_15EpilogueDefaultEEEEEvvEEEEvNT_6ParamsE:
        .type           _ZN7cutlass13device_kernelINS_4gemm6kernel13GemmUniversalIN4cute5tupleIJiiiiEEENS1_10collective13CollectiveMmaINS1_37MainloopSm90TmaGmmaWarpSpecializedFP8ILi22ENS5_IJNS4_1CILi1EEESB_SB_EEENS1_32KernelTmaWarpSpecializedPingpongEEENS5_IJNSA_ILi64EEENSA_ILi16EEENSA_ILi128EEEEEENS_12float_e4m3_tENS5_IJlSB_lEEESJ_SK_NS4_8TiledMMAINS4_8MMA_AtomIJNS4_4SM904GMMA30MMA_64x16x32_F32E4M3E4M3_SS_TNILNSO_7ScaleInE1ELSQ_1EEEEEENS4_6LayoutISC_NS5_IJNSA_ILi0EEESU_SU_EEEEENS5_IJNS4_10UnderscoreESX_SX_EEEEENS4_13SM90_TMA_LOADENS4_14ComposedLayoutINS4_7SwizzleILi3ELi4ELi3EEENS4_18smem_ptr_flag_bitsILi8EEENST_INS5_IJNSA_ILi8EEESH_EEENS5_IJSH_SB_EEEEEEEvNS4_8identityES10_S1A_vS1B_EENS_8epilogue10collective6detail29Sm90TmaWarpSpecializedAdapterINS1E_15DefaultEpilogueISJ_SK_SK_NS1D_6thread17LinearCombinationISJ_Li1EffLNS1I_9ScaleType4KindE0ELNS_15FloatRoundStyleE2ESJ_EENS1_15EpilogueDefaultEEEEEvvEEEEvNT_6ParamsE,@function
        .size           _ZN7cutlass13device_kernelINS_4gemm6kernel13GemmUniversalIN4cute5tupleIJiiiiEEENS1_10collective13CollectiveMmaINS1_37MainloopSm90TmaGmmaWarpSpecializedFP8ILi22ENS5_IJNS4_1CILi1EEESB_SB_EEENS1_32KernelTmaWarpSpecializedPingpongEEENS5_IJNSA_ILi64EEENSA_ILi16EEENSA_ILi128EEEEEENS_12float_e4m3_tENS5_IJlSB_lEEESJ_SK_NS4_8TiledMMAINS4_8MMA_AtomIJNS4_4SM904GMMA30MMA_64x16x32_F32E4M3E4M3_SS_TNILNSO_7ScaleInE1ELSQ_1EEEEEENS4_6LayoutISC_NS5_IJNSA_ILi0EEESU_SU_EEEEENS5_IJNS4_10UnderscoreESX_SX_EEEEENS4_13SM90_TMA_LOADENS4_14ComposedLayoutINS4_7SwizzleILi3ELi4ELi3EEENS4_18smem_ptr_flag_bitsILi8EEENST_INS5_IJNSA_ILi8EEESH_EEENS5_IJSH_SB_EEEEEEEvNS4_8identityES10_S1A_vS1B_EENS_8epilogue10collective6detail29Sm90TmaWarpSpecializedAdapterINS1E_15DefaultEpilogueISJ_SK_SK_NS1D_6thread17LinearCombinationISJ_Li1EffLNS1I_9ScaleType4KindE0ELNS_15FloatRoundStyleE2ESJ_EENS1_15EpilogueDefaultEEEEEvvEEEEvNT_6ParamsE,(.L_x_129 - _ZN7cutlass13device_kernelINS_4gemm6kernel13GemmUniversalIN4cute5tupleIJiiiiEEENS1_10collective13CollectiveMmaINS1_37MainloopSm90TmaGmmaWarpSpecializedFP8ILi22ENS5_IJNS4_1CILi1EEESB_SB_EEENS1_32KernelTmaWarpSpecializedPingpongEEENS5_IJNSA_ILi64EEENSA_ILi16EEENSA_ILi128EEEEEENS_12float_e4m3_tENS5_IJlSB_lEEESJ_SK_NS4_8TiledMMAINS4_8MMA_AtomIJNS4_4SM904GMMA30MMA_64x16x32_F32E4M3E4M3_SS_TNILNSO_7ScaleInE1ELSQ_1EEEEEENS4_6LayoutISC_NS5_IJNSA_ILi0EEESU_SU_EEEEENS5_IJNS4_10UnderscoreESX_SX_EEEEENS4_13SM90_TMA_LOADENS4_14ComposedLayoutINS4_7SwizzleILi3ELi4ELi3EEENS4_18smem_ptr_flag_bitsILi8EEENST_INS5_IJNSA_ILi8EEESH_EEENS5_IJSH_SB_EEEEEEEvNS4_8identityES10_S1A_vS1B_EENS_8epilogue10collective6detail29Sm90TmaWarpSpecializedAdapterINS1E_15DefaultEpilogueISJ_SK_SK_NS1D_6thread17LinearCombinationISJ_Li1EffLNS1I_9ScaleType4KindE0ELNS_15FloatRoundStyleE2ESJ_EENS1_15EpilogueDefaultEEEEEvvEEEEvNT_6ParamsE)
        .other          _ZN7cutlass13device_kernelINS_4gemm6kernel13GemmUniversalIN4cute5tupleIJiiiiEEENS1_10collective13CollectiveMmaINS1_37MainloopSm90TmaGmmaWarpSpecializedFP8ILi22ENS5_IJNS4_1CILi1EEESB_SB_EEENS1_32KernelTmaWarpSpecializedPingpongEEENS5_IJNSA_ILi64EEENSA_ILi16EEENSA_ILi128EEEEEENS_12float_e4m3_tENS5_IJlSB_lEEESJ_SK_NS4_8TiledMMAINS4_8MMA_AtomIJNS4_4SM904GMMA30MMA_64x16x32_F32E4M3E4M3_SS_TNILNSO_7ScaleInE1ELSQ_1EEEEEENS4_6LayoutISC_NS5_IJNSA_ILi0EEESU_SU_EEEEENS5_IJNS4_10UnderscoreESX_SX_EEEEENS4_13SM90_TMA_LOADENS4_14ComposedLayoutINS4_7SwizzleILi3ELi4ELi3EEENS4_18smem_ptr_flag_bitsILi8EEENST_INS5_IJNSA_ILi8EEESH_EEENS5_IJSH_SB_EEEEEEEvNS4_8identityES10_S1A_vS1B_EENS_8epilogue10collective6detail29Sm90TmaWarpSpecializedAdapterINS1E_15DefaultEpilogueISJ_SK_SK_NS1D_6thread17LinearCombinationISJ_Li1EffLNS1I_9ScaleType4KindE0ELNS_15FloatRoundStyleE2ESJ_EENS1_15EpilogueDefaultEEEEEvvEEEEvNT_6ParamsE,@"STO_CUDA_ENTRY STV_DEFAULT"
_ZN7cutlass13device_kernelINS_4gemm6kernel13GemmUniversalIN4cute5tupleIJiiiiEEENS1_10collective13CollectiveMmaINS1_37MainloopSm90TmaGmmaWarpSpecializedFP8ILi22ENS5_IJNS4_1CILi1EEESB_SB_EEENS1_32KernelTmaWarpSpecializedPingpongEEENS5_IJNSA_ILi64EEENSA_ILi16EEENSA_ILi128EEEEEENS_12float_e4m3_tENS5_IJlSB_lEEESJ_SK_NS4_8TiledMMAINS4_8MMA_AtomIJNS4_4SM904GMMA30MMA_64x16x32_F32E4M3E4M3_SS_TNILNSO_7ScaleInE1ELSQ_1EEEEEENS4_6LayoutISC_NS5_IJNSA_ILi0EEESU_SU_EEEEENS5_IJNS4_10UnderscoreESX_SX_EEEEENS4_13SM90_TMA_LOADENS4_14ComposedLayoutINS4_7SwizzleILi3ELi4ELi3EEENS4_18smem_ptr_flag_bitsILi8EEENST_INS5_IJNSA_ILi8EEESH_EEENS5_IJSH_SB_EEEEEEEvNS4_8identityES10_S1A_vS1B_EENS_8epilogue10collective6detail29Sm90TmaWarpSpecializedAdapterINS1E_15DefaultEpilogueISJ_SK_SK_NS1D_6thread17LinearCombinationISJ_Li1EffLNS1I_9ScaleType4KindE0ELNS_15FloatRoundStyleE2ESJ_EENS1_15EpilogueDefaultEEEEEvvEEEEvNT_6ParamsE:
[----:B------:R-:W-:Y:S01]  /*0000*/  LDC R1, c[0x0][0x28] ;  /* 0x00000a00ff017b82 */ /* 0x000fe20000000800 */
[----:B------:R-:W0:Y:S01]  /*0010*/  S2R R13, SR_TID.X ;  /* 0x00000000000d7919 */ /* 0x000e220000002100 */
[----:B------:R-:W-:Y:S01]  /*0020*/  ELECT P0, URZ, PT ;  /* 0x00000000003f782f */ /* 0x000fe20003800000 */
[----:B------:R-:W-:Y:S01]  /*0030*/  BSSY B0, `(.L_x_0) ;  /* 0x000000f000007945 */ /* 0x000fe20003800000 */
[--C-:B0-----:R-:W-:Y:S02]  /*0040*/  SHF.R.U32.HI R0, RZ, 0x5, R13.reuse ;  /* 0x00000005ff007819 */ /* 0x101fe4000001160d */
[----:B------:R-:W-:-:S03]  /*0050*/  SHF.R.U32.HI R4, RZ, 0x7, R13 ;  /* 0x00000007ff047819 */ /* 0x000fc6000001160d */
[----:B------:R-:W0:Y:S04]  /*0060*/  SHFL.IDX PT, R2, R0, RZ, 0x1f ;  /* 0x00001fff00027589 */ /* 0x000e2800000e0000 */
[----:B------:R1:W2:Y:S01]  /*0070*/  SHFL.IDX PT, R5, R4, RZ, 0x1f ;  /* 0x00001fff04057589 */ /* 0x0002a200000e0000 */
[----:B0-----:R-:W-:-:S13]  /*0080*/  ISETP.NE.OR P0, PT, R2, RZ, !P0 ;  /* 0x000000ff0200720c */ /* 0x001fda0004705670 */
[----:B-12---:R-:W-:Y:S05]  /*0090*/  @P0 BRA `(.L_x_1) ;  /* 0x0000000000200947 */ /* 0x006fea0003800000 */
[----:B------:R-:W-:Y:S02]  /*00a0*/  ULDC.64 UR4, c[0x0][0x198] ;  /* 0x0000660000047ab9 */ /* 0x000fe40000000a00 */
[----:B------:R-:W-:Y:S02]  /*00b0*/  UIADD3 UR6, UP0, UR4, 0xf0, URZ ;  /* 0x000000f004067890 */ /* 0x000fe4000ff1e03f */
[----:B------:R-:W-:Y:S02]  /*00c0*/  UIADD3 UR4, UP1, UR4, 0x1f0, URZ ;  /* 0x000001f004047890 */ /* 0x000fe4000ff3e03f */
[----:B------:R-:W-:Y:S02]  /*00d0*/  UIADD3.X UR7, URZ, UR5, URZ, UP0, !UPT ;  /* 0x000000053f077290 */ /* 0x000fe400087fe43f */
[----:B------:R-:W-:-:S07]  /*00e0*/  UIADD3.X UR5, URZ, UR5, URZ, UP1, !UPT ;  /* 0x000000053f057290 */ /* 0x000fce0008ffe43f */
[----:B------:R0:W-:Y:S02]  /*00f0*/  UTMACCTL.PF [UR6] ;  /* 0x00000000060079b9 */ /* 0x0001e40008040000 */
[----:B------:R0:W-:Y:S02]  /*0100*/  UTMACCTL.PF [UR4] ;  /* 0x00000000040079b9 */ /* 0x0001e40008040000 */
[----:B0-----:R-:W-:Y:S01]  /*0110*/  NOP ;  /* 0x0000000000007918 */ /* 0x001fe20000000000 */
.L_x_1:
[----:B------:R-:W-:Y:S05]  /*0120*/  BSYNC B0 ;  /* 0x0000000000007941 */ /* 0x000fea0003800000 */
.L_x_0:
[----:B------:R-:W0:Y:S02]  /*0130*/  SHFL.IDX PT, R3, R0, RZ, 0x1f ;  /* 0x00001fff00037589 */ /* 0x000e2400000e0000 */
[----:B0-----:R-:W-:-:S13]  /*0140*/  ISETP.NE.AND P0, PT, R3, RZ, PT ;  /* 0x000000ff0300720c */ /* 0x001fda0003f05270 */
[----:B------:R-:W-:Y:S05]  /*0150*/  @P0 BRA `(.L_x_2) ;  /* 0x0000000000f40947 */ /* 0x000fea0003800000 */
[----:B------:R-:W-:Y:S01]  /*0160*/  ELECT P0, URZ, PT ;  /* 0x00000000003f782f */ /* 0x000fe20003800000 */
[----:B------:R-:W-:-:S12]  /*0170*/  BSSY B0, `(.L_x_2) ;  /* 0x000003b000007945 */ /* 0x000fd80003800000 */
[----:B------:R-:W-:Y:S05]  /*0180*/  @!P0 BRA `(.L_x_3) ;  /* 0x0000000000e48947 */ /* 0x000fea0003800000 */
[----:B------:R-:W0:Y:S01]  /*0190*/  S2UR UR8, SR_CgaCtaId ;  /* 0x00000000000879c3 */ /* 0x000e220000008800 */
[----:B------:R-:W-:Y:S01]  /*01a0*/  UMOV UR4, 0x400 ;  /* 0x0000040000047882 */ /* 0x000fe20000000000 */
[----:B------:R-:W-:Y:S01]  /*01b0*/  UMOV UR5, 0x1 ;  /* 0x0000000100057882 */ /* 0x000fe20000000000 */
[----:B------:R-:W-:Y:S02]  /*01c0*/  UMOV UR6, 0x80 ;  /* 0x0000008000067882 */ /* 0x000fe40000000000 */
[----:B------:R-:W-:-:S04]  /*01d0*/  UIADD3 UR6, -UR6, 0x100000, URZ ;  /* 0x0010000006067890 */ /* 0x000fc8000fffe13f */
[----:B------:R-:W-:Y:S02]  /*01e0*/  USHF.L.U32 UR7, UR6, 0xb, URZ ;  /* 0x0000000b06077899 */ /* 0x000fe4000800063f */
[----:B------:R-:W-:Y:S02]  /*01f0*/  USHF.L.U32 UR6, UR6, 0x1, URZ ;  /* 0x0000000106067899 */ /* 0x000fe4000800063f */
[----:B0-----:R-:W-:Y:S02]  /*0200*/  ULEA UR8, UR8, UR4, 0x18 ;  /* 0x0000000408087291 */ /* 0x001fe4000f8ec03f */
[----:B------:R-:W-:-:S04]  /*0210*/  UIADD3 UR4, -UR5, 0x100000, URZ ;  /* 0x0010000005047890 */ /* 0x000fc8000fffe13f */
[----:B------:R-:W-:Y:S02]  /*0220*/  USHF.L.U32 UR5, UR4, 0xb, URZ ;  /* 0x0000000b04057899 */ /* 0x000fe4000800063f */
[----:B------:R-:W-:Y:S01]  /*0230*/  USHF.L.U32 UR4, UR4, 0x1, URZ ;  /* 0x0000000104047899 */ /* 0x000fe2000800063f */
[----:B------:R-:W0:Y:S11]  /*0240*/  FENCE.VIEW.ASYNC.S ;  /* 0x00000000000073c6 */ /* 0x000e360000000000 */
[----:B0-----:R0:W1:Y:S01]  /*0250*/  SYNCS.EXCH.64 URZ, [UR8], UR4 ;  /* 0x00000004083f75b2 */ /* 0x0010620008000100 */
[----:B------:R0:W2:Y:S01]  /*0260*/  SYNCS.EXCH.64 URZ, [UR8+0xb0], UR6 ;  /* 0x0000b006083f75b2 */ /* 0x0000a20008000100 */
[----:B------:R0:W3:Y:S01]  /*0270*/  SYNCS.EXCH.64 URZ, [UR8+0x8], UR4 ;  /* 0x00000804083f75b2 */ /* 0x0000e20008000100 */
[----:B------:R0:W4:Y:S01]  /*0280*/  SYNCS.EXCH.64 URZ, [UR8+0xb8], UR6 ;  /* 0x0000b806083f75b2 */ /* 0x0001220008000100 */
[----:B------:R0:W0:Y:S01]  /*0290*/  SYNCS.EXCH.64 URZ, [UR8+0x10], UR4 ;  /* 0x00001004083f75b2 */ /* 0x0000220008000100 */
        /* <DEDUP_REMOVED lines=39> */
[----:B-1234-:R-:W-:Y:S01]  /*0510*/  NOP ;  /* 0x0000000000007918 */ /* 0x01efe20000000000 */
.L_x_3:
[----:B0-----:R-:W-:Y:S05]  /*0520*/  BSYNC B0 ;  /* 0x0000000000007941 */ /* 0x001fea0003800000 */
.L_x_2:
[----:B------:R-:W0:Y:S01]  /*0530*/  SHFL.IDX PT, R6, R0, RZ, 0x1f ;  /* 0x00001fff00067589 */ /* 0x000e2200000e0000 */
[----:B------:R-:W-:Y:S01]  /*0540*/  ELECT P0, URZ, PT ;  /* 0x00000000003f782f */ /* 0x000fe20003800000 */
[----:B------:R-:W-:Y:S01]  /*0550*/  NOP ;  /* 0x0000000000007918 */ /* 0x000fe20000000000 */
[----:B------:R-:W-:Y:S01]  /*0560*/  ELECT P1, URZ, PT ;  /* 0x00000000003f782f */ /* 0x000fe20003820000 */
[----:B------:R1:W2:Y:S01]  /*0570*/  SHFL.IDX PT, R3, R0, RZ, 0x1f ;  /* 0x00001fff00037589 */ /* 0x0002a200000e0000 */
[----:B------:R-:W-:Y:S01]  /*0580*/  UMOV UR4, 0x20 ;  /* 0x0000002000047882 */ /* 0x000fe20000000000 */
[----:B------:R-:W-:Y:S01]  /*0590*/  UMOV UR11, 0x80 ;  /* 0x00000080000b7882 */ /* 0x000fe20000000000 */
[----:B------:R-:W-:Y:S01]  /*05a0*/  ULDC.64 UR12, c[0x0][0x598] ;  /* 0x00016600000c7ab9 */ /* 0x000fe20000000a00 */
[----:B------:R-:W3:Y:S01]  /*05b0*/  SHFL.IDX PT, R4, R4, RZ, 0x1f ;  /* 0x00001fff04047589 */ /* 0x000ee200000e0000 */
[----:B------:R-:W-:Y:S01]  /*05c0*/  NOP ;  /* 0x0000000000007918 */ /* 0x000fe20000000000 */
[----:B------:R-:W-:Y:S01]  /*05d0*/  VIADD R33, R5, 0xffffffff ;  /* 0xffffffff05217836 */ /* 0x000fe20000000000 */
[----:B------:R-:W-:Y:S01]  /*05e0*/  ULDC.64 UR20, c[0x0][0x208] ;  /* 0x0000820000147ab9 */ /* 0x000fe20000000a00 */
[----:B-1----:R-:W-:-:S02]  /*05f0*/  SHF.R.S32.HI R0, RZ, 0x1f, R13 ;  /* 0x0000001fff007819 */ /* 0x002fc4000001140d */
[----:B------:R-:W-:Y:S02]  /*0600*/  ISETP.NE.AND P3, PT, R5, RZ, PT ;  /* 0x000000ff0500720c */ /* 0x000fe40003f65270 */
[----:B------:R-:W-:Y:S02]  /*0610*/  LEA.HI R0, R0, R13, RZ, 0x7 ;  /* 0x0000000d00007211 */ /* 0x000fe400078f38ff */
[----:B------:R-:W-:Y:S02]  /*0620*/  ISETP.GE.U32.AND P2, PT, R33, 0x2, PT ;  /* 0x000000022100780c */ /* 0x000fe40003f46070 */
[----:B------:R-:W-:Y:S02]  /*0630*/  LOP3.LUT R0, R0, 0xffffff80, RZ, 0xc0, !PT ;  /* 0xffffff8000007812 */ /* 0x000fe400078ec0ff */
[----:B0-----:R-:W-:-:S03]  /*0640*/  ISETP.NE.OR P0, PT, R6, RZ, !P0 ;  /* 0x000000ff0600720c */ /* 0x001fc60004705670 */
[----:B------:R-:W-:Y:S01]  /*0650*/  IMAD.IADD R7, R13, 0x1, -R0 ;  /* 0x000000010d077824 */ /* 0x000fe200078e0a00 */
[----:B--2---:R-:W-:Y:S02]  /*0660*/  ISETP.NE.OR P1, PT, R3, RZ, !P1 ;  /* 0x000000ff0300720c */ /* 0x004fe40004f25670 */
[----:B------:R-:W-:-:S04]  /*0670*/  SHF.R.S32.HI R3, RZ, 0x1f, R2 ;  /* 0x0000001fff037819 */ /* 0x000fc80000011402 */
[----:B------:R-:W-:-:S03]  /*0680*/  LEA.HI R3, R3, R2, RZ, 0x2 ;  /* 0x0000000203037211 */ /* 0x000fc600078f10ff */
[----:B------:R-:W-:Y:S01]  /*0690*/  VOTEU.ALL UP0, P0 ;  /* 0x00000000003f7886 */ /* 0x000fe20000000000 */
[----:B------:R-:W-:-:S03]  /*06a0*/  LOP3.LUT R3, R3, 0xfffffffc, RZ, 0xc0, !PT ;  /* 0xfffffffc03037812 */ /* 0x000fc600078ec0ff */
[----:B------:R-:W-:Y:S01]  /*06b0*/  VOTEU.ALL UP1, P1 ;  /* 0x00000000003f7886 */ /* 0x000fe20000820000 */
[----:B------:R-:W0:Y:S01]  /*06c0*/  @!UP0 S2UR UR7, SR_CgaCtaId ;  /* 0x00000000000789c3 */ /* 0x000e220000008800 */
[----:B------:R-:W-:Y:S01]  /*06d0*/  @!UP0 UMOV UR6, 0x400 ;  /* 0x0000040000068882 */ /* 0x000fe20000000000 */
[----:B------:R-:W-:-:S04]  /*06e0*/  @!UP0 UIADD3 UR4, -UR4, 0x100000, URZ ;  /* 0x0010000004048890 */ /* 0x000fc8000fffe13f */
[----:B------:R-:W-:Y:S02]  /*06f0*/  @!UP0 USHF.L.U32 UR5, UR4, 0xb, URZ ;  /* 0x0000000b04058899 */ /* 0x000fe4000800063f */
[----:B------:R-:W-:Y:S01]  /*0700*/  @!UP0 USHF.L.U32 UR4, UR4, 0x1, URZ ;  /* 0x0000000104048899 */ /* 0x000fe2000800063f */
[----:B------:R-:W-:Y:S01]  /*0710*/  IMAD.IADD R20, R2, 0x1, -R3 ;  /* 0x0000000102147824 */ /* 0x000fe200078e0a03 */
[----:B------:R-:W-:Y:S01]  /*0720*/  @!UP1 UMOV UR9, 0x400 ;  /* 0x0000040000099882 */ /* 0x000fe20000000000 */
[----:B------:R-:W-:Y:S01]  /*0730*/  VOTEU.ALL UP2, P1 ;  /* 0x00000000003f7886 */ /* 0x000fe20000840000 */
[----:B------:R-:W-:Y:S01]  /*0740*/  VOTEU.ALL UP3, P1 ;  /* 0x00000000003f7886 */ /* 0x000fe20000860000 */
[----:B------:R-:W-:Y:S01]  /*0750*/  VOTEU.ALL UP4, P1 ;  /* 0x00000000003f7886 */ /* 0x000fe20000880000 */
[----:B------:R-:W1:Y:S01]  /*0760*/  @!UP1 S2UR UR10, SR_CgaCtaId ;  /* 0x00000000000a99c3 */ /* 0x000e620000008800 */
[----:B------:R-:W-:Y:S01]  /*0770*/  VOTEU.ALL UP5, P1 ;  /* 0x00000000003f7886 */ /* 0x000fe200008a0000 */
[----:B------:R-:W-:-:S04]  /*0780*/  ISETP.NE.U32.AND P1, PT, RZ, UR12, PT ;  /* 0x0000000cff007c0c */ /* 0x000fc8000bf25070 */
[----:B------:R-:W-:Y:S01]  /*0790*/  ISETP.NE.AND.EX P1, PT, RZ, UR13, PT, P1 ;  /* 0x0000000dff007c0c */ /* 0x000fe2000bf25310 */
[----:B0-----:R-:W-:Y:S02]  /*07a0*/  @!UP0 ULEA UR8, UR7, UR6, 0x18 ;  /* 0x0000000607088291 */ /* 0x001fe4000f8ec03f */
[----:B------:R-:W-:-:S04]  /*07b0*/  @!UP1 UIADD3 UR6, -UR11, 0x100000, URZ ;  /* 0x001000000b069890 */ /* 0x000fc8000fffe13f */
[----:B------:R-:W-:Y:S02]  /*07c0*/  @!UP1 USHF.L.U32 UR7, UR6, 0xb, URZ ;  /* 0x0000000b06079899 */ /* 0x000fe4000800063f */
[----:B------:R-:W-:Y:S01]  /*07d0*/  @!UP1 USHF.L.U32 UR6, UR6, 0x1, URZ ;  /* 0x0000000106069899 */ /* 0x000fe2000800063f */
[----:B---3--:R-:W-:Y:S01]  /*07e0*/  R2UR UR11, R4 ;  /* 0x00000000040b72ca */ /* 0x008fe200000e0000 */
[----:B------:R-:W-:Y:S01]  /*07f0*/  VOTEU.ALL UP0, P0 ;  /* 0x00000000003f7886 */ /* 0x000fe20000000000 */
[----:B-1----:R-:W-:Y:S01]  /*0800*/  @!UP1 ULEA UR9, UR10, UR9, 0x18 ;  /* 0x000000090a099291 */ /* 0x002fe2000f8ec03f */
[----:B------:R-:W-:Y:S01]  /*0810*/  VOTEU.ALL UP1, P0 ;  /* 0x00000000003f7886 */ /* 0x000fe20000020000 */
[C---:B------:R-:W-:Y:S01]  /*0820*/  ISETP.NE.AND P0, PT, R20.reuse, 0x3, PT ;  /* 0x000000031400780c */ /* 0x040fe20003f05270 */
[----:B------:R-:W0:Y:S02]  /*0830*/  FENCE.VIEW.ASYNC.S ;  /* 0x00000000000073c6 */ /* 0x000e240000000000 */
[----:B0-----:R0:W1:Y:S01]  /*0840*/  @!UP0 SYNCS.EXCH.64 URZ, [UR8+0x190], UR4 ;  /* 0x00019004083f85b2 */ /* 0x0010620008000100 */
[----:B------:R-:W-:-:S04]  /*0850*/  ISETP.EQ.OR P0, PT, R20, RZ, !P0 ;  /* 0x000000ff1400720c */ /* 0x000fc80004702670 */
[----:B------:R-:W-:-:S04]  /*0860*/  ISETP.EQ.AND P0, PT, R5, RZ, P0 ;  /* 0x000000ff0500720c */ /* 0x000fc80000702270 */
[----:B------:R-:W-:-:S04]  /*0870*/  SEL R8, RZ, 0x1, !P0 ;  /* 0x00000001ff087807 */ /* 0x000fc80004000000 */
[----:B------:R-:W-:Y:S01]  /*0880*/  SEL R8, R8, 0x2, P2 ;  /* 0x0000000208087807 */ /* 0x000fe20001000000 */
[----:B------:R0:W1:Y:S01]  /*0890*/  @!UP1 SYNCS.EXCH.64 URZ, [UR8+0x198], UR4 ;  /* 0x00019804083f95b2 */ /* 0x0000620008000100 */
[----:B------:R-:W-:Y:S01]  /*08a0*/  NOP ;  /* 0x0000000000007918 */ /* 0x000fe20000000000 */
[----:B------:R0:W1:Y:S01]  /*08b0*/  @!UP2 SYNCS.EXCH.64 URZ, [UR9+0x170], UR6 ;  /* 0x00017006093fa5b2 */ /* 0x0000620008000100 */
[----:B------:R0:W1:Y:S01]  /*08c0*/  @!UP3 SYNCS.EXCH.64 URZ, [UR9+0x178], UR6 ;  /* 0x00017806093fb5b2 */ /* 0x0000620008000100 */
[----:B------:R0:W1:Y:S01]  /*08d0*/  @!UP4 SYNCS.EXCH.64 URZ, [UR9+0x180], UR6 ;  /* 0x00018006093fc5b2 */ /* 0x0000620008000100 */
[----:B------:R0:W1:Y:S01]  /*08e0*/  @!UP5 SYNCS.EXCH.64 URZ, [UR9+0x188], UR6 ;  /* 0x00018806093fd5b2 */ /* 0x0000620008000100 */
[----:B------:R-:W-:Y:S01]  /*08f0*/  NOP ;  /* 0x0000000000007918 */ /* 0x000fe20000000000 */
[----:B-1----:R-:W-:Y:S06]  /*0900*/  BAR.SYNC.DEFER_BLOCKING 0x0 ;  /* 0x0000000000007b1d */ /* 0x002fec0000010000 */
[----:B0-----:R-:W-:Y:S05]  /*0910*/  @!P1 BRA `(.L_x_4) ;  /* 0x00000000001c9947 */ /* 0x001fea0003800000 */
[----:B------:R-:W0:Y:S02]  /*0920*/  LDC.64 R2, c[0x0][0x598] ;  /* 0x00016600ff027b82 */ /* 0x000e240000000a00 */
[----:B0-----:R-:W2:Y:S02]  /*0930*/  LDG.E.64 R2, desc[UR20][R2.64] ;  /* 0x0000001402027981 */ /* 0x001ea4000c1e1b00 */
[----:B--2---:R-:W-:-:S04]  /*0940*/  ISETP.NE.U32.AND P0, PT, R2, RZ, PT ;  /* 0x000000ff0200720c */ /* 0x004fc80003f05070 */
[----:B------:R-:W-:-:S13]  /*0950*/  ISETP.NE.AND.EX P0, PT, R3, RZ, PT, P0 ;  /* 0x000000ff0300720c */ /* 0x000fda0003f05300 */
[----:B------:R-:W-:Y:S05]  /*0960*/  @!P0 BRA `(.L_x_4) ;  /* 0x0000000000088947 */ /* 0x000fea0003800000 */
[----:B------:R2:W5:Y:S01]  /*0970*/  LD.E R11, desc[UR20][R2.64] ;  /* 0x00000014020b7980 */ /* 0x000562000c101900 */
[----:B------:R-:W-:Y:S05]  /*0980*/  BRA `(.L_x_5) ;  /* 0x0000000000207947 */ /* 0x000fea0003800000 */
.L_x_4:
[----:B------:R-:W-:Y:S02]  /*0990*/  ULDC.64 UR4, c[0x0][0x588] ;  /* 0x0001620000047ab9 */ /* 0x000fe40000000a00 */
[----:B------:R-:W-:-:S04]  /*09a0*/  ISETP.NE.U32.AND P0, PT, RZ, UR4, PT ;  /* 0x00000004ff007c0c */ /* 0x000fc8000bf05070 */
[----:B------:R-:W-:-:S13]  /*09b0*/  ISETP.NE.AND.EX P0, PT, RZ, UR5, PT, P0 ;  /* 0x00000005ff007c0c */ /* 0x000fda000bf05300 */
[----:B------:R-:W-:Y:S05]  /*09c0*/  @!P0 BRA `(.L_x_6) ;  /* 0x00000000000c8947 */ /* 0x000fea0003800000 */
[----:B------:R-:W0:Y:S02]  /*09d0*/  LDC.64 R2, c[0x0][0x588] ;  /* 0x00016200ff027b82 */ /* 0x000e240000000a00 */
[----:B0-----:R0:W5:Y:S01]  /*09e0*/  LDG.E R11, desc[UR20][R2.64] ;  /* 0x00000014020b7981 */ /* 0x001162000c1e1900 */
[----:B------:R-:W-:Y:S05]  /*09f0*/  BRA `(.L_x_5) ;  /* 0x0000000000047947 */ /* 0x000fea0003800000 */
.L_x_6:
[----:B------:R-:W1:Y:S02]  /*0a00*/  LDC R11, c[0x0][0x580] ;  /* 0x00016000ff0b7b82 */ /* 0x000e640000000800 */
.L_x_5:
[----:B------:R-:W-:Y:S02]  /*0a10*/  ULDC.64 UR4, c[0x0][0x5a0] ;  /* 0x0001680000047ab9 */ /* 0x000fe40000000a00 */
[----:B------:R-:W-:-:S04]  /*0a20*/  ISETP.NE.U32.AND P0, PT, RZ, UR4, PT ;  /* 0x00000004ff007c0c */ /* 0x000fc8000bf05070 */
[----:B------:R-:W-:-:S13]  /*0a30*/  ISETP.NE.AND.EX P0, PT, RZ, UR5, PT, P0 ;  /* 0x00000005ff007c0c */ /* 0x000fda000bf05300 */
[----:B------:R-:W-:Y:S05]  /*0a40*/  @!P0 BRA `(.L_x_7) ;  /* 0x00000000001c8947 */ /* 0x000fea0003800000 */
[----:B0-2---:R-:W0:Y:S02]  /*0a50*/  LDC.64 R2, c[0x0][0x5a0] ;  /* 0x00016800ff027b82 */ /* 0x005e240000000a00 */
[----:B0-----:R-:W2:Y:S02]  /*0a60*/  LDG.E.64 R2, desc[UR20][R2.64] ;  /* 0x0000001402027981 */ /* 0x001ea4000c1e1b00 */
[----:B--2---:R-:W-:-:S04]  /*0a70*/  ISETP.NE.U32.AND P0, PT, R2, RZ, PT ;  /* 0x000000ff0200720c */ /* 0x004fc80003f05070 */
[----:B------:R-:W-:-:S13]  /*0a80*/  ISETP.NE.AND.EX P0, PT, R3, RZ, PT, P0 ;  /* 0x000000ff0300720c */ /* 0x000fda0003f05300 */
[----:B------:R-:W-:Y:S05]  /*0a90*/  @!P0 BRA `(.L_x_7) ;  /* 0x0000000000088947 */ /* 0x000fea0003800000 */
[----:B------:R0:W5:Y:S01]  /*0aa0*/  LD.E R12, desc[UR20][R2.64] ;  /* 0x00000014020c7980 */ /* 0x000162000c101900 */
[----:B------:R-:W-:Y:S05]  /*0ab0*/  BRA `(.L_x_8) ;  /* 0x0000000000207947 */ /* 0x000fea0003800000 */
.L_x_7:
[----:B------:R-:W-:Y:S02]  /*0ac0*/  ULDC.64 UR4, c[0x0][0x590] ;  /* 0x0001640000047ab9 */ /* 0x000fe40000000a00 */
[----:B------:R-:W-:-:S04]  /*0ad0*/  ISETP.NE.U32.AND P0, PT, RZ, UR4, PT ;  /* 0x00000004ff007c0c */ /* 0x000fc8000bf05070 */
[----:B------:R-:W-:-:S13]  /*0ae0*/  ISETP.NE.AND.EX P0, PT, RZ, UR5, PT, P0 ;  /* 0x00000005ff007c0c */ /* 0x000fda000bf05300 */
[----:B------:R-:W-:Y:S05]  /*0af0*/  @!P0 BRA `(.L_x_9) ;  /* 0x00000000000c8947 */ /* 0x000fea0003800000 */
[----:B0-2---:R-:W0:Y:S02]  /*0b00*/  LDC.64 R2, c[0x0][0x590] ;  /* 0x00016400ff027b82 */ /* 0x005e240000000a00 */
[----:B0-----:R4:W5:Y:S01]  /*0b10*/  LDG.E R12, desc[UR20][R2.64] ;  /* 0x00000014020c7981 */ /* 0x001962000c1e1900 */
[----:B------:R-:W-:Y:S05]  /*0b20*/  BRA `(.L_x_8) ;  /* 0x0000000000047947 */ /* 0x000fea0003800000 */
.L_x_9:
[----:B------:R-:W3:Y:S02]  /*0b30*/  LDC R12, c[0x0][0x584] ;  /* 0x00016100ff0c7b82 */ /* 0x000ee40000000800 */
.L_x_8:
[----:B------:R-:W1:Y:S01]  /*0b40*/  LDC R0, c[0x0][0x65c] ;  /* 0x00019700ff007b82 */ /* 0x000e620000000800 */
[----:B------:R-:W0:Y:S01]  /*0b50*/  S2R R21, SR_CTAID.Y ;  /* 0x0000000000157919 */ /* 0x000e220000002600 */
[----:B------:R-:W-:Y:S01]  /*0b60*/  ULDC UR8, c[0x0][0x28c] ;  /* 0x0000a30000087ab9 */ /* 0x000fe20000000800 */
[----:B------:R-:W-:Y:S01]  /*0b70*/  ISETP.NE.AND P0, PT, R5, 0x2, PT ;  /* 0x000000020500780c */ /* 0x000fe20003f05270 */
[----:B------:R-:W-:Y:S01]  /*0b80*/  UIADD3 UR8, UR8, 0x7f, URZ ;  /* 0x0000007f08087890 */ /* 0x000fe2000fffe03f */
[----:B------:R-:W3:Y:S01]  /*0b90*/  S2R R14, SR_CTAID.X ;  /* 0x00000000000e7919 */ /* 0x000ee20000002500 */
[----:B------:R-:W-:Y:S01]  /*0ba0*/  IMAD.MOV.U32 R15, RZ, RZ, RZ ;  /* 0x000000ffff0f7224 */ /* 0x000fe200078e00ff */
[----:B------:R-:W-:Y:S01]  /*0bb0*/  UMOV UR5, URZ ;  /* 0x0000003f00057c82 */ /* 0x000fe20008000000 */
[----:B------:R-:W-:Y:S01]  /*0bc0*/  USHF.R.S32.HI UR9, URZ, 0x1f, UR8 ;  /* 0x0000001f3f097899 */ /* 0x000fe20008011408 */
[----:B------:R-:W-:-:S03]  /*0bd0*/  UMOV UR4, URZ ;  /* 0x0000003f00047c82 */ /* 0x000fc60008000000 */
[----:B------:R-:W-:-:S04]  /*0be0*/  ULEA.HI UR9, UR9, UR8, URZ, 0x7 ;  /* 0x0000000809097291 */ /* 0x000fc8000f8f383f */
[----:B------:R-:W-:Y:S01]  /*0bf0*/  USHF.R.S32.HI UR13, URZ, 0x7, UR9 ;  /* 0x000000073f0d7899 */ /* 0x000fe20008011409 */
[----:B-1----:R-:W-:-:S13]  /*0c00*/  ISETP.NE.AND P2, PT, R0, 0x1, PT ;  /* 0x000000010000780c */ /* 0x002fda0003f45270 */
[----:B------:R-:W3:Y:S01]  /*0c10*/  @P2 LDC R9, c[0x0][0x10] ;  /* 0x00000400ff092b82 */ /* 0x000ee20000000800 */
[----:B0-2-4-:R-:W-:Y:S02]  /*0c20*/  @P2 IMAD.MOV.U32 R2, RZ, RZ, R21 ;  /* 0x000000ffff022224 */ /* 0x015fe400078e0015 */
[----:B------:R-:W-:-:S05]  /*0c30*/  @P2 IMAD.MOV.U32 R3, RZ, RZ, RZ ;  /* 0x000000ffff032224 */ /* 0x000fca00078e00ff */
[----:B------:R-:W0:Y:S01]  /*0c40*/  @!P2 LDC R17, c[0x0][0xc] ;  /* 0x00000300ff11ab82 */ /* 0x000e220000000800 */
[----:B------:R-:W-:Y:S01]  /*0c50*/  ULDC UR6, c[0x0][0xc] ;  /* 0x0000030000067ab9 */ /* 0x000fe20000000800 */
[----:B------:R-:W-:Y:S02]  /*0c60*/  ULDC UR7, c[0x0][0x10] ;  /* 0x0000040000077ab9 */ /* 0x000fe40000000800 */
[----:B------:R-:W-:-:S04]  /*0c70*/  UIMAD.WIDE.U32 UR6, UR6, UR7, URZ ;  /* 0x00000007060672a5 */ /* 0x000fc8000f8e003f */
[----:B------:R-:W1:Y:S01]  /*0c80*/  LDC R6, c[0x0][0x14] ;  /* 0x00000500ff067b82 */ /* 0x000e620000000800 */
[----:B---3--:R-:W-:-:S04]  /*0c90*/  @P2 IMAD.WIDE.U32 R2, R14, R9, R2 ;  /* 0x000000090e022225 */ /* 0x008fc800078e0002 */
[----:B------:R-:W-:Y:S02]  /*0ca0*/  @P2 IMAD.MOV.U32 R9, RZ, RZ, RZ ;  /* 0x000000ffff092224 */ /* 0x000fe400078e00ff */
[----:B------:R-:W-:Y:S02]  /*0cb0*/  @P2 IMAD.MOV.U32 R0, RZ, RZ, R2 ;  /* 0x000000ffff002224 */ /* 0x000fe400078e0002 */
[----:B------:R-:W-:Y:S02]  /*0cc0*/  @P2 IMAD.IADD R9, R3, 0x1, R9 ;  /* 0x0000000103092824 */ /* 0x000fe400078e0209 */
[----:B0-----:R-:W-:-:S04]  /*0cd0*/  @!P2 IMAD.WIDE.U32 R4, R17, R21, R14 ;  /* 0x000000151104a225 */ /* 0x001fc800078e000e */
[----:B------:R-:W-:Y:S02]  /*0ce0*/  @!P2 IMAD.MOV.U32 R0, RZ, RZ, R4 ;  /* 0x000000ffff00a224 */ /* 0x000fe400078e0004 */
[C---:B-1----:R-:W-:Y:S02]  /*0cf0*/  IMAD R17, R6.reuse, UR7, RZ ;  /* 0x0000000706117c24 */ /* 0x042fe4000f8e02ff */
[----:B------:R-:W-:Y:S01]  /*0d00*/  IMAD.WIDE.U32 R2, R6, UR6, RZ ;  /* 0x0000000606027c25 */ /* 0x000fe2000f8e00ff */
[----:B------:R-:W-:-:S03]  /*0d10*/  ULDC.64 UR6, c[0x0][0x650] ;  /* 0x0001940000067ab9 */ /* 0x000fc60000000a00 */
[----:B------:R-:W-:Y:S02]  /*0d20*/  @!P2 IMAD.MOV.U32 R9, RZ, RZ, R5 ;  /* 0x000000ffff09a224 */ /* 0x000fe400078e0005 */
[----:B------:R-:W-:Y:S01]  /*0d30*/  IMAD.IADD R10, R3, 0x1, R17 ;  /* 0x00000001030a7824 */ /* 0x000fe200078e0211 */
[----:B------:R-:W-:Y:S06]  /*0d40*/  @P0 BRA `(.L_x_10) ;  /* 0x0000000000200947 */ /* 0x000fec0003800000 */
[----:B------:R-:W-:Y:S01]  /*0d50*/  UISETP.GE.U32.AND UP0, UPT, UR13, 0x16, UPT ;  /* 0x000000160d00788c */ /* 0x000fe2000bf06070 */
[----:B------:R-:W-:Y:S01]  /*0d60*/  IADD3 R0, P0, R0, R2, RZ ;  /* 0x0000000200007210 */ /* 0x000fe20007f1e0ff */
[----:B------:R-:W-:-:S04]  /*0d70*/  UIMAD.WIDE.U32 UR4, UR13, -0x45d1745d, URZ ;  /* 0xba2e8ba30d0478a5 */ /* 0x000fc8000f8e003f */
[----:B------:R-:W-:Y:S01]  /*0d80*/  USHF.R.U32.HI UR5, URZ, 0x4, UR5 ;  /* 0x000000043f057899 */ /* 0x000fe20008011605 */
[----:B------:R-:W-:Y:S02]  /*0d90*/  IMAD.X R9, R10, 0x1, R9, P0 ;  /* 0x000000010a097824 */ /* 0x000fe400000e0609 */
[----:B------:R-:W-:Y:S02]  /*0da0*/  UMOV UR4, URZ ;  /* 0x0000003f00047c82 */ /* 0x000fe40008000000 */
[----:B------:R-:W-:Y:S02]  /*0db0*/  @UP0 ULOP3.LUT UR4, UR5, 0x1, URZ, 0xc0, !UPT ;  /* 0x0000000105040892 */ /* 0x000fe4000f8ec03f */
[----:B------:R-:W-:-:S12]  /*0dc0*/  UIMAD UR5, UR5, -0x16, UR13 ;  /* 0xffffffea050578a4 */ /* 0x000fd8000f8e020d */
.L_x_10:
[----:B------:R-:W-:Y:S01]  /*0dd0*/  ISETP.GE.U32.AND P0, PT, R0, UR6, PT ;  /* 0x0000000600007c0c */ /* 0x000fe2000bf06070 */
[----:B------:R-:W-:Y:S01]  /*0de0*/  IMAD.MOV.U32 R5, RZ, RZ, -0x1 ;  /* 0xffffffffff057424 */ /* 0x000fe200078e00ff */
[----:B------:R-:W-:Y:S01]  /*0df0*/  PRMT R16, RZ, 0x7610, R16 ;  /* 0x00007610ff107816 */ /* 0x000fe20000000010 */
[----:B------:R-:W-:Y:S01]  /*0e00*/  IMAD.MOV.U32 R6, RZ, RZ, -0x1 ;  /* 0xffffffffff067424 */ /* 0x000fe200078e00ff */
[----:B------:R-:W-:Y:S01]  /*0e10*/  ISETP.GE.U32.AND.EX P0, PT, R9, UR7, PT, P0 ;  /* 0x0000000709007c0c */ /* 0x000fe2000bf06100 */
[----:B------:R-:W-:-:S12]  /*0e20*/  IMAD.MOV.U32 R4, RZ, RZ, -0x1 ;  /* 0xffffffffff047424 */ /* 0x000fd800078e00ff */
[----:B------:R-:W-:Y:S05]  /*0e30*/  @P0 BRA `(.L_x_11) ;  /* 0x0000000400640947 */ /* 0x000fea0003800000 */
[----:B------:R-:W0:Y:S01]  /*0e40*/  LDC.64 R24, c[0x0][0x628] ;  /* 0x00018a00ff187b82 */ /* 0x000e220000000a00 */
[----:B------:R-:W-:Y:S02]  /*0e50*/  IMAD.MOV.U32 R4, RZ, RZ, R0 ;  /* 0x000000ffff047224 */ /* 0x000fe400078e0000 */
[----:B------:R-:W-:-:S05]  /*0e60*/  IMAD.MOV.U32 R5, RZ, RZ, R9 ;  /* 0x000000ffff057224 */ /* 0x000fca00078e0009 */
[----:B------:R-:W1:Y:S08]  /*0e70*/  LDC R6, c[0x0][0x630] ;  /* 0x00018c00ff067b82 */ /* 0x000e700000000800 */
[----:B------:R-:W2:Y:S01]  /*0e80*/  LDC.64 R26, c[0x0][0x620] ;  /* 0x00018800ff1a7b82 */ /* 0x000ea20000000a00 */
[----:B0-----:R-:W-:-:S04]  /*0e90*/  ISETP.NE.U32.AND P0, PT, R24, RZ, PT ;  /* 0x000000ff1800720c */ /* 0x001fc80003f05070 */
[----:B------:R-:W-:-:S13]  /*0ea0*/  ISETP.NE.AND.EX P0, PT, R25, RZ, PT, P0 ;  /* 0x000000ff1900720c */ /* 0x000fda0003f05300 */
[----:B-12---:R-:W-:Y:S05]  /*0eb0*/  @!P0 BRA `(.L_x_12) ;  /* 0x0000000000288947 */ /* 0x006fea0003800000 */
[----:B------:R-:W0:Y:S02]  /*0ec0*/  LDC R19, c[0x0][0x634] ;  /* 0x00018d00ff137b82 */ /* 0x000e240000000800 */
[----:B0-----:R-:W-:-:S05]  /*0ed0*/  IADD3 R19, P0, R0, R19, RZ ;  /* 0x0000001300137210 */ /* 0x001fca0007f1e0ff */
[----:B------:R-:W-:-:S04]  /*0ee0*/  IMAD.X R23, RZ, RZ, R9, P0 ;  /* 0x000000ffff177224 */ /* 0x000fc800000e0609 */
[----:B------:R-:W-:-:S04]  /*0ef0*/  IMAD.WIDE.U32 R4, R23, R24, RZ ;  /* 0x0000001817047225 */ /* 0x000fc800078e00ff */
[----:B------:R-:W-:-:S04]  /*0f00*/  IMAD.WIDE.U32 R16, P0, R19, R25, R4 ;  /* 0x0000001913107225 */ /* 0x000fc80007800004 */
[----:B------:R-:W-:-:S04]  /*0f10*/  IMAD.WIDE.U32 R4, R19, R24, RZ ;  /* 0x0000001813047225 */ /* 0x000fc800078e00ff */
[----:B------:R-:W-:Y:S01]  /*0f20*/  IMAD.X R19, RZ, RZ, RZ, P0 ;  /* 0x000000ffff137224 */ /* 0x000fe200000e06ff */
[----:B------:R-:W-:Y:S01]  /*0f30*/  IADD3 RZ, P0, R5, R16, RZ ;  /* 0x0000001005ff7210 */ /* 0x000fe20007f1e0ff */
[----:B------:R-:W-:-:S04]  /*0f40*/  IMAD.MOV.U32 R18, RZ, RZ, R17 ;  /* 0x000000ffff127224 */ /* 0x000fc800078e0011 */
[----:B------:R-:W-:-:S08]  /*0f50*/  IMAD.WIDE.U32.X R4, R23, R25, R18, P0 ;  /* 0x0000001917047225 */ /* 0x000fd000000e0412 */
.L_x_12:
[-CC-:B------:R-:W-:Y:S01]  /*0f60*/  SHF.R.U64 R32, R4, R6.reuse, R5.reuse ;  /* 0x0000000604207219 */ /* 0x180fe20000001205 */
[----:B------:R-:W0:Y:S01]  /*0f70*/  LDC.64 R28, c[0x0][0x640] ;  /* 0x00019000ff1c7b82 */ /* 0x000e220000000a00 */
[----:B------:R-:W-:Y:S01]  /*0f80*/  SHF.R.U32.HI R4, RZ, R6, R5 ;  /* 0x00000006ff047219 */ /* 0x000fe20000011605 */
[----:B------:R-:W-:Y:S01]  /*0f90*/  ULDC UR6, c[0x0][0x150] ;  /* 0x0000540000067ab9 */ /* 0x000fe20000000800 */
[----:B------:R-:W-:Y:S01]  /*0fa0*/  I2FP.F32.U32 R6, R14 ;  /* 0x0000000e00067245 */ /* 0x000fe20000201000 */
[----:B------:R-:W-:Y:S01]  /*0fb0*/  IMAD.MOV.U32 R5, RZ, RZ, R9 ;  /* 0x000000ffff057224 */ /* 0x000fe200078e0009 */
[----:B------:R-:W-:-:S03]  /*0fc0*/  IADD3 R17, P0, RZ, -R32, RZ ;  /* 0x80000020ff117210 */ /* 0x000fc60007f1e0ff */
[----:B------:R-:W1:Y:S01]  /*0fd0*/  LDC R18, c[0x0][0x618] ;  /* 0x00018600ff127b82 */ /* 0x000e620000000800 */
[----:B------:R-:W-:Y:S01]  /*0fe0*/  FMUL R6, R6, UR6 ;  /* 0x0000000606067c20 */ /* 0x000fe20008400000 */
[----:B------:R-:W-:Y:S01]  /*0ff0*/  IMAD.X R19, RZ, RZ, ~R4, P0 ;  /* 0x000000ffff137224 */ /* 0x000fe200000e0e04 */
[----:B------:R-:W-:Y:S01]  /*1000*/  ULDC UR6, c[0x0][0x154] ;  /* 0x0000550000067ab9 */ /* 0x000fe20000000800 */
[----:B------:R-:W-:Y:S02]  /*1010*/  IMAD.MOV.U32 R4, RZ, RZ, R0 ;  /* 0x000000ffff047224 */ /* 0x000fe400078e0000 */
[-C--:B------:R-:W-:Y:S01]  /*1020*/  IMAD R16, R19, R26.reuse, RZ ;  /* 0x0000001a13107224 */ /* 0x080fe200078e02ff */
[----:B------:R-:W2:Y:S01]  /*1030*/  F2I.U32.TRUNC.NTZ R6, R6 ;  /* 0x0000000600067305 */ /* 0x000ea2000020f000 */
[----:B------:R-:W3:Y:S01]  /*1040*/  LDC R15, c[0x0][0x144] ;  /* 0x00005100ff0f7b82 */ /* 0x000ee20000000800 */
[----:B------:R-:W-:-:S04]  /*1050*/  IMAD.WIDE.U32 R4, R17, R26, R4 ;  /* 0x0000001a11047225 */ /* 0x000fc800078e0004 */
[----:B------:R-:W-:-:S03]  /*1060*/  IMAD R17, R17, R27, R16 ;  /* 0x0000001b11117224 */ /* 0x000fc600078e0210 */
[----:B------:R-:W4:Y:S01]  /*1070*/  LDC R22, c[0x0][0x608] ;  /* 0x00018200ff167b82 */ /* 0x000f220000000800 */
[----:B------:R-:W-:Y:S01]  /*1080*/  IMAD.IADD R17, R5, 0x1, R17 ;  /* 0x0000000105117824 */ /* 0x000fe200078e0211 */
[----:B0-----:R-:W-:Y:S01]  /*1090*/  ISETP.NE.U32.AND P0, PT, R28, RZ, PT ;  /* 0x000000ff1c00720c */ /* 0x001fe20003f05070 */
[----:B--2---:R-:W-:-:S03]  /*10a0*/  IMAD.MOV R5, RZ, RZ, -R6 ;  /* 0x000000ffff057224 */ /* 0x004fc600078e0a06 */
[----:B------:R-:W-:Y:S02]  /*10b0*/  ISETP.NE.AND.EX P0, PT, R29, RZ, PT, P0 ;  /* 0x000000ff1d00720c */ /* 0x000fe40003f05300 */
[----:B------:R-:W0:Y:S01]  /*10c0*/  LDC R19, c[0x0][0x658] ;  /* 0x00019600ff137b82 */ /* 0x000e220000000800 */
[-CC-:B-1----:R-:W-:Y:S02]  /*10d0*/  SHF.R.U64 R26, R4, R18.reuse, R17.reuse ;  /* 0x00000012041a7219 */ /* 0x182fe40000001211 */
[----:B------:R-:W-:Y:S02]  /*10e0*/  I2FP.F32.U32 R4, R21 ;  /* 0x0000001500047245 */ /* 0x000fe40000201000 */
[----:B------:R-:W-:Y:S01]  /*10f0*/  SHF.R.U32.HI R17, RZ, R18, R17 ;  /* 0x00000012ff117219 */ /* 0x000fe20000011611 */
[----:B------:R-:W-:Y:S02]  /*1100*/  IMAD.MOV.U32 R18, RZ, RZ, 0x1 ;  /* 0x00000001ff127424 */ /* 0x000fe400078e00ff */
[----:B------:R-:W1:Y:S01]  /*1110*/  LDC R24, c[0x0][0x148] ;  /* 0x00005200ff187b82 */ /* 0x000e620000000800 */
[----:B---3--:R-:W-:-:S02]  /*1120*/  IMAD R6, R15, R5, R14 ;  /* 0x000000050f067224 */ /* 0x008fc400078e020e */
[----:B------:R-:W-:Y:S01]  /*1130*/  FMUL R5, R4, UR6 ;  /* 0x0000000604057c20 */ /* 0x000fe20008400000 */
[----:B------:R-:W-:-:S04]  /*1140*/  IMAD.MOV.U32 R4, RZ, RZ, -0x1 ;  /* 0xffffffffff047424 */ /* 0x000fc800078e00ff */
[----:B------:R-:W2:Y:S01]  /*1150*/  LDC R25, c[0x0][0x600] ;  /* 0x00018000ff197b82 */ /* 0x000ea20000000800 */
[-CC-:B----4-:R-:W-:Y:S02]  /*1160*/  SHF.R.U64 R34, R26, R22.reuse, R17.reuse ;  /* 0x000000161a227219 */ /* 0x190fe40000001211 */
[----:B------:R-:W-:Y:S02]  /*1170*/  SHF.R.U32.HI R14, RZ, R22, R17 ;  /* 0x00000016ff0e7219 */ /* 0x000fe40000011611 */
[----:B------:R3:W4:Y:S03]  /*1180*/  F2I.U32.TRUNC.NTZ R22, R5 ;  /* 0x0000000500167305 */ /* 0x000726000020f000 */
[----:B------:R-:W1:Y:S01]  /*1190*/  LDC R27, c[0x0][0x648] ;  /* 0x00019200ff1b7b82 */ /* 0x000e620000000800 */
[-C--:B0-----:R-:W-:Y:S02]  /*11a0*/  SHF.R.U64 R36, R34, R19.reuse, R14 ;  /* 0x0000001322247219 */ /* 0x081fe4000000120e */
[----:B------:R-:W-:-:S02]  /*11b0*/  SHF.L.U32 R4, R4, R19, RZ ;  /* 0x0000001304047219 */ /* 0x000fc400000006ff */
[-C--:B------:R-:W-:Y:S02]  /*11c0*/  SHF.R.U32.HI R14, RZ, R19.reuse, R14 ;  /* 0x00000013ff0e7219 */ /* 0x080fe4000001160e */
[----:B------:R-:W-:Y:S01]  /*11d0*/  SHF.L.U32 R18, R18, R19, RZ ;  /* 0x0000001312127219 */ /* 0x000fe200000006ff */
[----:B------:R-:W0:Y:S01]  /*11e0*/  LDC R31, c[0x0][0x638] ;  /* 0x00018e00ff1f7b82 */ /* 0x000e220000000800 */
[----:B------:R-:W-:Y:S01]  /*11f0*/  LOP3.LUT R19, RZ, R4, RZ, 0x33, !PT ;  /* 0x00000004ff137212 */ /* 0x000fe200078e33ff */
[----:B------:R-:W-:Y:S02]  /*1200*/  IMAD.MOV.U32 R4, RZ, RZ, R36 ;  /* 0x000000ffff047224 */ /* 0x000fe400078e0024 */
[----:B---3--:R-:W-:-:S04]  /*1210*/  IMAD.MOV.U32 R5, RZ, RZ, R14 ;  /* 0x000000ffff057224 */ /* 0x008fc800078e000e */
[----:B------:R-:W3:Y:S01]  /*1220*/  LDC R30, c[0x0][0x610] ;  /* 0x00018400ff1e7b82 */ /* 0x000ee20000000800 */
[----:B----4-:R-:W-:Y:S05]  /*1230*/  @!P0 BRA `(.L_x_13) ;  /* 0x0000000000288947 */ /* 0x010fea0003800000 */
[----:B------:R-:W4:Y:S02]  /*1240*/  LDC R17, c[0x0][0x64c] ;  /* 0x00019300ff117b82 */ /* 0x000f240000000800 */
[----:B----4-:R-:W-:-:S05]  /*1250*/  IADD3 R17, P0, R36, R17, RZ ;  /* 0x0000001124117210 */ /* 0x010fca0007f1e0ff */
        /* <DEDUP_REMOVED lines=8> */
.L_x_13:
[----:B-1----:R-:W-:Y:S01]  /*12e0*/  SHF.R.U64 R4, R4, R27, R5 ;  /* 0x0000001b04047219 */ /* 0x002fe20000001205 */
[----:B--2---:R-:W-:Y:S01]  /*12f0*/  VIADD R5, R25, 0xffffffff ;  /* 0xffffffff19057836 */ /* 0x004fe20000000000 */
[----:B------:R-:W-:Y:S01]  /*1300*/  LOP3.LUT R19, R34, R19, RZ, 0xc0, !PT ;  /* 0x0000001322137212 */ /* 0x000fe200078ec0ff */
[----:B------:R-:W-:Y:S02]  /*1310*/  IMAD.MOV R22, RZ, RZ, -R22 ;  /* 0x000000ffff167224 */ /* 0x000fe400078e0a16 */
[----:B------:R-:W-:Y:S01]  /*1320*/  IMAD.MOV R14, RZ, RZ, -R4 ;  /* 0x000000ffff0e7224 */ /* 0x000fe200078e0a04 */
[----:B------:R-:W-:Y:S01]  /*1330*/  LOP3.LUT R26, R26, R5, RZ, 0xc0, !PT ;  /* 0x000000051a1a7212 */ /* 0x000fe200078ec0ff */
[----:B------:R-:W-:Y:S02]  /*1340*/  IMAD R19, R18, R4, R19 ;  /* 0x0000000412137224 */ /* 0x000fe400078e0213 */
[----:B------:R-:W-:Y:S02]  /*1350*/  @P2 IMAD R6, R24, R22, R21 ;  /* 0x0000001618062224 */ /* 0x000fe400078e0215 */
[----:B0-----:R-:W-:-:S02]  /*1360*/  IMAD R4, R14, R31, R36 ;  /* 0x0000001f0e047224 */ /* 0x001fc400078e0224 */
[----:B---3--:R-:W-:Y:S02]  /*1370*/  IMAD R5, R19, R30, R6 ;  /* 0x0000001e13057224 */ /* 0x008fe400078e0206 */
[----:B------:R-:W-:Y:S02]  /*1380*/  IMAD R4, R4, R25, R26 ;  /* 0x0000001904047224 */ /* 0x000fe400078e021a */
[----:B------:R-:W-:-:S03]  /*1390*/  IMAD.MOV.U32 R16, RZ, RZ, 0x1 ;  /* 0x00000001ff107424 */ /* 0x000fc600078e00ff */
[----:B------:R-:W-:Y:S02]  /*13a0*/  SEL R6, R4, R5, !P2 ;  /* 0x0000000504067207 */ /* 0x000fe40005000000 */
[----:B------:R-:W-:Y:S01]  /*13b0*/  SEL R5, R5, R4, !P2 ;  /* 0x0000000405057207 */ /* 0x000fe20005000000 */
[----:B------:R-:W-:-:S07]  /*13c0*/  IMAD.MOV.U32 R4, RZ, RZ, R32 ;  /* 0x000000ffff047224 */ /* 0x000fce00078e0020 */
.L_x_11:
[----:B------:R-:W-:Y:S05]  /*13d0*/  @!P3 BRA `(.L_x_14) ;  /* 0x0000002000e0b947 */ /* 0x000fea0003800000 */
[----:B------:R-:W-:-:S13]  /*13e0*/  ISETP.GT.U32.AND P0, PT, R33, 0x1, PT ;  /* 0x000000012100780c */ /* 0x000fda0003f04070 */
[----:B------:R-:W-:Y:S05]  /*13f0*/  @P0 EXIT ;  /* 0x000000000000094d */ /* 0x000fea0003800000 */
.L_x_15:
[----:B------:R-:W-:-:S08]  /*1400*/  NOP ;  /* 0x0000000000007918 */ /* 0x000fd00000000000 */
[----:B------:R-:W0:Y:S02]  /*1410*/  USETMAXREG.TRY_ALLOC.CTAPOOL UP0, 0xe8 ;  /* 0x000000e8000079c8 */ /* 0x000e240008000600 */
[----:B0-----:R-:W-:-:S13]  /*1420*/  PLOP3.LUT P0, PT, PT, PT, UP0, 0x80, 0x0 ;  /* 0x000000000000781c */ /* 0x001fda0003f0f008 */
[----:B------:R-:W-:Y:S05]  /*1430*/  @!P0 BRA `(.L_x_15) ;  /* 0xfffffffc00f08947 */ /* 0x000fea000383ffff */
[----:B------:R-:W-:-:S13]  /*1440*/  LOP3.LUT P0, RZ, R16, 0xff, RZ, 0xc0, !PT ;  /* 0x000000ff10ff7812 */ /* 0x000fda000780c0ff */
[----:B------:R-:W-:Y:S05]  /*1450*/  @!P0 EXIT ;  /* 0x000000000000894d */ /* 0x000fea0003800000 */
[----:B------:R-:W-:Y:S01]  /*1460*/  SHF.R.S32.HI R14, RZ, 0x1f, R7 ;  /* 0x0000001fff0e7819 */ /* 0x000fe20000011407 */
[----:B------:R-:W0:Y:S01]  /*1470*/  S2UR UR6, SR_CgaCtaId ;  /* 0x00000000000679c3 */ /* 0x000e220000008800 */
[----:B------:R-:W-:Y:S01]  /*1480*/  UMOV UR9, 0x400 ;  /* 0x0000040000097882 */ /* 0x000fe20000000000 */
[----:B------:R-:W-:Y:S01]  /*1490*/  UISETP.LT.AND UP0, UPT, UR13, 0x1, UPT ;  /* 0x000000010d00788c */ /* 0x000fe2000bf01270 */
[CC--:B------:R-:W-:Y:S01]  /*14a0*/  LEA.HI R13, R14.reuse, R7.reuse, RZ, 0x2 ;  /* 0x000000070e0d7211 */ /* 0x0c0fe200078f10ff */
[----:B------:R-:W-:Y:S01]  /*14b0*/  UIADD3 UR7, UR11, -0x1, URZ ;  /* 0xffffffff0b077890 */ /* 0x000fe2000fffe03f */
[----:B------:R-:W-:Y:S01]  /*14c0*/  LEA.HI R17, R14, R7, RZ, 0x5 ;  /* 0x000000070e117211 */ /* 0x000fe200078f28ff */
[----:B------:R-:W-:Y:S01]  /*14d0*/  USEL UR10, UR13, 0x1, UP0 ;  /* 0x000000010d0a7887 */ /* 0x000fe20008000000 */
[--C-:B------:R-:W-:Y:S01]  /*14e0*/  SHF.R.S32.HI R15, RZ, 0x2, R13.reuse ;  /* 0x00000002ff0f7819 */ /* 0x100fe2000001140d */
[----:B------:R-:W1:Y:S01]  /*14f0*/  LDC R18, c[0x0][0x658] ;  /* 0x00019600ff127b82 */ /* 0x000e620000000800 */
[----:B------:R-:W-:Y:S01]  /*1500*/  SHF.R.S32.HI R16, RZ, 0x1f, R13 ;  /* 0x0000001fff107819 */ /* 0x000fe2000001140d */
[----:B------:R-:W-:Y:S01]  /*1510*/  UISETP.NE.AND UP0, UPT, UR7, URZ, UPT ;  /* 0x0000003f0700728c */ /* 0x000fe2000bf05270 */
[----:B------:R-:W-:Y:S01]  /*1520*/  SHF.R.S32.HI R17, RZ, 0x5, R17 ;  /* 0x00000005ff117819 */ /* 0x000fe20000011411 */
[----:B------:R-:W-:Y:S01]  /*1530*/  ULDC UR17, c[0x0][0x284] ;  /* 0x0000a10000117ab9 */ /* 0x000fe20000000800 */
[----:B------:R-:W-:Y:S01]  /*1540*/  LEA.HI R16, R16, R15, RZ, 0x3 ;  /* 0x0000000f10107211 */ /* 0x000fe200078f18ff */
[----:B------:R-:W-:Y:S01]  /*1550*/  USEL UR16, URZ, 0x1, UP0 ;  /* 0x000000013f107887 */ /* 0x000fe20008000000 */
[----:B------:R-:W-:Y:S01]  /*1560*/  SHF.L.U64.HI R10, R2, 0x1, R10 ;  /* 0x00000001020a7819 */ /* 0x000fe2000001020a */
[----:B------:R-:W2:Y:S01]  /*1570*/  LDC R19, c[0x0][0x288] ;  /* 0x0000a200ff137b82 */ /* 0x000ea20000000800 */
[----:B------:R-:W-:Y:S01]  /*1580*/  LOP3.LUT R16, R16, 0xfffffff8, RZ, 0xc0, !PT ;  /* 0xfffffff810107812 */ /* 0x000fe200078ec0ff */
[----:B------:R-:W-:Y:S01]  /*1590*/  USHF.L.U32 UR22, UR13, 0x1, URZ ;  /* 0x000000010d167899 */ /* 0x000fe2000800063f */
[----:B------:R-:W-:Y:S01]  /*15a0*/  LOP3.LUT R41, R8, 0x1, RZ, 0xfc, !PT ;  /* 0x0000000108297812 */ /* 0x000fe200078efcff */
[----:B------:R-:W-:Y:S01]  /*15b0*/  IMAD.U32 R42, RZ, RZ, UR16 ;  /* 0x00000010ff2a7e24 */ /* 0x000fe2000f8e00ff */
[----:B------:R-:W-:Y:S01]  /*15c0*/  UIADD3 UR10, -UR10, UR13, URZ ;  /* 0x0000000d0a0a7290 */ /* 0x000fe2000fffe13f */
[----:B------:R-:W-:Y:S01]  /*15d0*/  IMAD.IADD R14, R15, 0x1, -R16 ;  /* 0x000000010f0e7824 */ /* 0x000fe200078e0a10 */
[----:B------:R-:W-:Y:S01]  /*15e0*/  LOP3.LUT R16, R13, 0xfffffffc, RZ, 0xc0, !PT ;  /* 0xfffffffc0d107812 */ /* 0x000fe200078ec0ff */
[----:B0-----:R-:W-:Y:S01]  /*15f0*/  ULEA UR9, UR6, UR9, 0x18 ;  /* 0x0000000906097291 */ /* 0x001fe2000f8ec03f */
[----:B------:R-:W-:Y:S01]  /*1600*/  IMAD.MOV.U32 R13, RZ, RZ, 0x1 ;  /* 0x00000001ff0d7424 */ /* 0x000fe200078e00ff */
[----:B------:R-:W-:Y:S01]  /*1610*/  USHF.L.U32 UR6, UR7, 0x3, URZ ;  /* 0x0000000307067899 */ /* 0x000fe2000800063f */
[----:B------:R-:W-:Y:S01]  /*1620*/  SHF.R.S32.HI R15, RZ, 0x1f, R14 ;  /* 0x0000001fff0f7819 */ /* 0x000fe2000001140e */
[----:B------:R-:W-:Y:S01]  /*1630*/  IMAD.IADD R16, R7, 0x1, -R16 ;  /* 0x0000000107107824 */ /* 0x000fe200078e0a10 */
[----:B------:R-:W-:Y:S01]  /*1640*/  UIADD3 UR7, UR9, 0x2c280, URZ ;  /* 0x0002c28009077890 */ /* 0x000fe2000fffe03f */
[----:B------:R-:W-:Y:S01]  /*1650*/  IMAD.MOV.U32 R7, RZ, RZ, -0x1 ;  /* 0xffffffffff077424 */ /* 0x000fe200078e00ff */
[----:B------:R-:W-:Y:S01]  /*1660*/  UIADD3 UR8, UR9, 0x280, URZ ;  /* 0x0000028009087890 */ /* 0x000fe2000fffe03f */
[-C--:B-1----:R-:W-:Y:S01]  /*1670*/  SHF.L.U32 R13, R13, R18.reuse, RZ ;  /* 0x000000120d0d7219 */ /* 0x082fe200000006ff */
[----:B------:R-:W-:Y:S01]  /*1680*/  USHF.R.U32.HI UR7, URZ, 0x4, UR7 ;  /* 0x000000043f077899 */ /* 0x000fe20008011607 */
[--C-:B------:R-:W-:Y:S01]  /*1690*/  IMAD R20, R17, -0x10, -R14.reuse ;  /* 0xfffffff011147824 */ /* 0x100fe200078e0a0e */
[----:B------:R-:W-:Y:S01]  /*16a0*/  SHF.L.U32 R7, R7, R18, RZ ;  /* 0x0000001207077219 */ /* 0x000fe200000006ff */
[----:B------:R-:W-:Y:S01]  /*16b0*/  USHF.R.U32.HI UR8, URZ, 0x4, UR8 ;  /* 0x000000043f087899 */ /* 0x000fe20008011608 */
[----:B------:R-:W-:Y:S01]  /*16c0*/  IMAD.WIDE R14, R17, 0x10, R14 ;  /* 0x00000010110e7825 */ /* 0x000fe200078e020e */
[----:B------:R-:W-:-:S02]  /*16d0*/  UIADD3 UR23, UR9, 0x170, URZ ;  /* 0x0000017009177890 */ /* 0x000fc4000fffe03f */
[----:B------:R-:W-:Y:S01]  /*16e0*/  ULOP3.LUT UR6, UR6, 0x8, URZ, 0xc0, !UPT ;  /* 0x0000000806067892 */ /* 0x000fe2000f8ec03f */
[C---:B--2---:R-:W-:Y:S01]  /*16f0*/  IMAD R18, R16.reuse, -0x2, R19 ;  /* 0xfffffffe10127824 */ /* 0x044fe200078e0213 */
[----:B------:R-:W-:Y:S01]  /*1700*/  ULOP3.LUT UR7, UR7, 0x3fff, URZ, 0xc0, !UPT ;  /* 0x00003fff07077892 */ /* 0x000fe2000f8ec03f */
[----:B------:R-:W-:Y:S01]  /*1710*/  IMAD.SHL.U32 R16, R16, 0x2, RZ ;  /* 0x0000000210107824 */ /* 0x000fe200078e00ff */
[----:B------:R-:W-:Y:S01]  /*1720*/  ULOP3.LUT UR8, UR8, 0x3fff, URZ, 0xc0, !UPT ;  /* 0x00003fff08087892 */ /* 0x000fe2000f8ec03f */
[----:B------:R-:W-:Y:S01]  /*1730*/  LOP3.LUT R19, RZ, R7, RZ, 0x33, !PT ;  /* 0x00000007ff137212 */ /* 0x000fe200078e33ff */
[----:B------:R-:W-:Y:S01]  /*1740*/  VIADD R20, R20, UR17 ;  /* 0x0000001114147c36 */ /* 0x000fe20008000000 */
[----:B------:R-:W-:Y:S01]  /*1750*/  ULEA UR11, UR11, UR23, 0x3 ;  /* 0x000000170b0b7291 */ /* 0x000fe2000f8e183f */
[----:B------:R-:W-:Y:S01]  /*1760*/  SHF.R.S32.HI R17, RZ, 0x1f, R16 ;  /* 0x0000001fff117819 */ /* 0x000fe20000011410 */
[----:B------:R-:W-:Y:S02]  /*1770*/  ULOP3.LUT UR24, UR6, 0x8, URZ, 0x3c, !UPT ;  /* 0x0000000806187892 */ /* 0x000fe4000f8e3c3f */
[----:B------:R-:W-:-:S02]  /*1780*/  ULOP3.LUT UR12, UR6, 0x18, URZ, 0x3c, !UPT ;  /* 0x00000018060c7892 */ /* 0x000fc4000f8e3c3f */
[----:B------:R-:W-:Y:S02]  /*1790*/  ULOP3.LUT UR14, UR7, 0x10000, URZ, 0xfc, !UPT ;  /* 0x00010000070e7892 */ /* 0x000fe4000f8efc3f */
[----:B------:R-:W-:-:S12]  /*17a0*/  ULOP3.LUT UR15, UR8, 0x10000, URZ, 0xfc, !UPT ;  /* 0x00010000080f7892 */ /* 0x000fd8000f8efc3f */
.L_x_58:
[----:B------:R-:W-:Y:S01]  /*17b0*/  SHF.L.U32 R7, R42, 0x1f, RZ ;  /* 0x0000001f2a077819 */ /* 0x000fe200000006ff */
[----:B------:R-:W0:Y:S01]  /*17c0*/  LDC R21, c[0x0][0x28c] ;  /* 0x0000a300ff157b82 */ /* 0x000e220000000800 */
[----:B------:R-:W-:Y:S02]  /*17d0*/  UMOV UR25, UR5 ;  /* 0x0000000500197c82 */ /* 0x000fe40008000000 */
[----:B-1----:R-:W1:Y:S01]  /*17e0*/  SYNCS.PHASECHK.TRANS64.TRYWAIT P0, [UR11+-0x8], R7 ;  /* 0xfffff807ff0075a7 */ /* 0x002e62000800014b */
[----:B0-----:R-:W-:Y:S01]  /*17f0*/  ISETP.GE.AND P1, PT, R21, 0x1, PT ;  /* 0x000000011500780c */ /* 0x001fe20003f26270 */
[----:B-1-34-:R-:W-:-:S12]  /*1800*/  @!P0 BRA `(.L_x_16) ;  /* 0x0000003800488947 */ /* 0x01afd80003800000 */
.L_x_98:
[----:B------:R-:W-:Y:S01]  /*1810*/  UMOV UR6, URZ ;  /* 0x0000003f00067c82 */ /* 0x000fe20008000000 */
[----:B------:R-:W-:Y:S01]  /*1820*/  UMOV UR7, URZ ;  /* 0x0000003f00077c82 */ /* 0x000fe20008000000 */
[----:B------:R-:W-:Y:S01]  /*1830*/  UMOV UR8, URZ ;  /* 0x0000003f00087c82 */ /* 0x000fe20008000000 */
[----:B------:R-:W-:Y:S01]  /*1840*/  CS2R R32, SRZ ;  /* 0x0000000000207805 */ /* 0x000fe2000001ff00 */
[----:B------:R-:W-:Y:S01]  /*1850*/  IMAD.MOV.U32 R21, RZ, RZ, RZ ;  /* 0x000000ffff157224 */ /* 0x000fe200078e00ff */
[----:B------:R-:W-:Y:S02]  /*1860*/  CS2R R34, SRZ ;  /* 0x0000000000227805 */ /* 0x000fe4000001ff00 */
[----:B------:R-:W-:Y:S01]  /*1870*/  CS2R R36, SRZ ;  /* 0x0000000000247805 */ /* 0x000fe2000001ff00 */
[----:B------:R-:W-:Y:S01]  /*1880*/  IMAD.MOV.U32 R38, RZ, RZ, RZ ;  /* 0x000000ffff267224 */ /* 0x000fe200078e00ff */
[----:B------:R-:W-:Y:S01]  /*1890*/  CS2R R24, SRZ ;  /* 0x0000000000187805 */ /* 0x000fe2000001ff00 */
[----:B------:R-:W-:Y:S01]  /*18a0*/  IMAD.U32 R39, RZ, RZ, UR4 ;  /* 0x00000004ff277e24 */ /* 0x000fe2000f8e00ff */
[----:B------:R-:W-:-:S02]  /*18b0*/  CS2R R26, SRZ ;  /* 0x00000000001a7805 */ /* 0x000fc4000001ff00 */
[----:B------:R-:W-:Y:S02]  /*18c0*/  CS2R R28, SRZ ;  /* 0x00000000001c7805 */ /* 0x000fe4000001ff00 */
[----:B------:R-:W-:Y:S01]  /*18d0*/  CS2R R30, SRZ ;  /* 0x00000000001e7805 */ /* 0x000fe2000001ff00 */
[----:B------:R-:W-:Y:S06]  /*18e0*/  @!P1 BRA `(.L_x_17) ;  /* 0x0000000000fc9947 */ /* 0x000fec0003800000 */
[----:B------:R-:W-:-:S13]  /*18f0*/  ISETP.NE.AND P1, PT, R41, 0x3, PT ;  /* 0x000000032900780c */ /* 0x000fda0003f25270 */
[----:B------:R-:W-:Y:S05]  /*1900*/  @!P1 BRA `(.L_x_18) ;  /* 0x0000000000049947 */ /* 0x000fea0003800000 */
[----:B------:R-:W-:Y:S01]  /*1910*/  BPT.TRAP 0x1 ;  /* 0x000000040000795c */ /* 0x000fe20000300000 */
.L_x_18:
[----:B------:R-:W-:Y:S01]  /*1920*/  ULEA UR6, UR5, UR9, 0x3 ;  /* 0x0000000905067291 */ /* 0x000fe2000f8e183f */
[----:B0-----:R-:W-:-:S05]  /*1930*/  IMAD.U32 R7, RZ, RZ, UR4 ;  /* 0x00000004ff077e24 */ /* 0x001fca000f8e00ff */
[----:B------:R-:W-:-:S04]  /*1940*/  SHF.L.U32 R7, R7, 0x1f, RZ ;  /* 0x0000001f07077819 */ /* 0x000fc800000006ff */
[----:B------:R0:W1:Y:S01]  /*1950*/  SYNCS.PHASECHK.TRANS64.TRYWAIT P0, [UR6], R7 ;  /* 0x00000007ff0075a7 */ /* 0x0000620008000146 */
[----:B------:R-:W-:Y:S05]  /*1960*/  @!P1 BRA `(.L_x_19) ;  /* 0x0000000000049947 */ /* 0x000fea0003800000 */
[----:B------:R-:W-:Y:S01]  /*1970*/  BPT.TRAP 0x1 ;  /* 0x000000040000795c */ /* 0x000fe20000300000 */
.L_x_19:
[----:B-1----:R-:W-:Y:S05]  /*1980*/  @P0 BRA `(.L_x_20) ;  /* 0x0000000000080947 */ /* 0x002fea0003800000 */
[----:B------:R-:W1:Y:S02]  /*1990*/  SYNCS.PHASECHK.TRANS64.TRYWAIT P0, [UR6], R7 ;  /* 0x00000007ff0075a7 */ /* 0x000e640008000146 */
[----:B-1----:R-:W-:Y:S05]  /*19a0*/  @!P0 BRA `(.L_x_21) ;  /* 0x0000003400f88947 */ /* 0x002fea0003800000 */
.L_x_20:
[----:B------:R-:W-:Y:S01]  /*19b0*/  ULEA UR6, UR5, UR15, 0x9 ;  /* 0x0000000f05067291 */ /* 0x000fe2000f8e483f */
[----:B------:R-:W-:Y:S01]  /*19c0*/  WARPGROUP.ARRIVE ;  /* 0x00000000000079c5 */ /* 0x000fe20000000000 */
[----:B------:R-:W-:Y:S01]  /*19d0*/  ULEA UR7, UR5, UR14, 0x7 ;  /* 0x0000000e05077291 */ /* 0x000fe2000f8e383f */
[----:B------:R-:W-:Y:S01]  /*19e0*/  CS2R R32, SRZ ;  /* 0x0000000000207805 */ /* 0x000fe2000001ff00 */
[----:B------:R-:W-:Y:S01]  /*19f0*/  UMOV UR17, 0x40000040 ;  /* 0x4000004000117882 */ /* 0x000fe20000000000 */
[----:B------:R-:W-:Y:S01]  /*1a00*/  UMOV UR19, 0x40000040 ;  /* 0x4000004000137882 */ /* 0x000fe20000000000 */
[----:B------:R-:W-:Y:S01]  /*1a10*/  IMAD.MOV.U32 R21, RZ, RZ, RZ ;  /* 0x000000ffff157224 */ /* 0x000fe200078e00ff */
[----:B------:R-:W-:Y:S01]  /*1a20*/  UMOV UR16, UR6 ;  /* 0x0000000600107c82 */ /* 0x000fe20008000000 */
[----:B------:R-:W-:Y:S01]  /*1a30*/  CS2R R34, SRZ ;  /* 0x0000000000227805 */ /* 0x000fe2000001ff00 */
[----:B------:R-:W-:Y:S01]  /*1a40*/  UMOV UR18, UR7 ;  /* 0x0000000700127c82 */ /* 0x000fe20008000000 */
[----:B------:R-:W-:Y:S01]  /*1a50*/  CS2R R36, SRZ ;  /* 0x0000000000247805 */ /* 0x000fe2000001ff00 */
[----:B------:R-:W-:Y:S01]  /*1a60*/  QGMMA.64x16x32.F32.E4M3.E4M3 R24, gdesc[UR16], RZ, !UPT ;  /* 0x00200000101879f3 */ /* 0x000fe2000c7008ff */
[----:B------:R-:W-:Y:S01]  /*1a70*/  UIADD3 UR16, UR6, 0x2, URZ ;  /* 0x0000000206107890 */ /* 0x000fe2000fffe03f */
[----:B------:R-:W-:Y:S01]  /*1a80*/  IMAD.MOV.U32 R38, RZ, RZ, RZ ;  /* 0x000000ffff267224 */ /* 0x000fe200078e00ff */
[----:B------:R-:W-:Y:S01]  /*1a90*/  UIADD3 UR18, UR7, 0x2, URZ ;  /* 0x0000000207127890 */ /* 0x000fe2000fffe03f */
[----:B------:R-:W-:Y:S01]  /*1aa0*/  UMOV UR17, 0x40000040 ;  /* 0x4000004000117882 */ /* 0x000fe20000000000 */
[----:B------:R-:W-:-:S07]  /*1ab0*/  UMOV UR19, 0x40000040 ;  /* 0x4000004000137882 */ /* 0x000fce0000000000 */
[----:B------:R-:W-:Y:S01]  /*1ac0*/  QGMMA.64x16x32.F32.E4M3.E4M3 R24, gdesc[UR16], R24 ;  /* 0x00200000101879f3 */ /* 0x000fe20008700818 */
[----:B------:R-:W-:Y:S02]  /*1ad0*/  UIADD3 UR16, UR6, 0x4, URZ ;  /* 0x0000000406107890 */ /* 0x000fe4000fffe03f */
[----:B------:R-:W-:Y:S01]  /*1ae0*/  UIADD3 UR18, UR7, 0x4, URZ ;  /* 0x0000000407127890 */ /* 0x000fe2000fffe03f */
[----:B------:R-:W-:Y:S01]  /*1af0*/  UMOV UR17, 0x40000040 ;  /* 0x4000004000117882 */ /* 0x000fe20000000000 */
[----:B------:R-:W-:-:S07]  /*1b00*/  UMOV UR19, 0x40000040 ;  /* 0x4000004000137882 */ /* 0x000fce0000000000 */
[----:B------:R-:W-:Y:S01]  /*1b10*/  QGMMA.64x16x32.F32.E4M3.E4M3 R24, gdesc[UR16], R24 ;  /* 0x00200000101879f3 */ /* 0x000fe20008700818 */
[----:B------:R-:W-:Y:S02]  /*1b20*/  UIADD3 UR16, UR6, 0x6, URZ ;  /* 0x0000000606107890 */ /* 0x000fe4000fffe03f */
[----:B------:R-:W-:Y:S01]  /*1b30*/  UIADD3 UR18, UR7, 0x6, URZ ;  /* 0x0000000607127890 */ /* 0x000fe2000fffe03f */
[----:B------:R-:W-:Y:S01]  /*1b40*/  ULDC UR6, c[0x0][0x50c] ;  /* 0x0001430000067ab9 */ /* 0x000fe20000000800 */
[----:B------:R-:W-:Y:S01]  /*1b50*/  UMOV UR17, 0x40000040 ;  /* 0x4000004000117882 */ /* 0x000fe20000000000 */
[----:B------:R-:W-:Y:S01]  /*1b60*/  UISETP.NE.AND UP0, UPT, UR6, 0x4, UPT ;  /* 0x000000040600788c */ /* 0x000fe2000bf05270 */
[----:B------:R-:W-:Y:S02]  /*1b70*/  UMOV UR19, 0x40000040 ;  /* 0x4000004000137882 */ /* 0x000fe40000000000 */
[----:B------:R-:W-:Y:S01]  /*1b80*/  UMOV UR6, 0x4 ;  /* 0x0000000400067882 */ /* 0x000fe20000000000 */
[----:B------:R-:W-:-:S06]  /*1b90*/  USEL UR7, URZ, 0x1, UP0 ;  /* 0x000000013f077887 */ /* 0x000fcc0008000000 */
[----:B------:R-:W-:Y:S01]  /*1ba0*/  ISETP.NE.AND P0, PT, RZ, UR7, PT ;  /* 0x00000007ff007c0c */ /* 0x000fe2000bf05270 */
[----:B------:R-:W-:-:S12]  /*1bb0*/  QGMMA.64x16x32.F32.E4M3.E4M3 R24, gdesc[UR16], R24, gsb0 ;  /* 0x00200000101879f3 */ /* 0x000fd80008000818 */
[----:B------:R-:W-:Y:S05]  /*1bc0*/  @!P0 BRA `(.L_x_22) ;  /* 0x0000000000288947 */ /* 0x000fea0003800000 */
[----:B------:R-:W-:Y:S02]  /*1bd0*/  WARPGROUP.DEPBAR.LE gsb0, 0x0 ;  /* 0x00008000000079c5 */ /* 0x000fe40000010000 */
[----:B------:R-:W-:-:S01]  /*1be0*/  FADD R37, RZ, R24 ;  /* 0x00000018ff257221 */ /* 0x000fc20000000000 */
[----:B------:R-:W-:Y:S01]  /*1bf0*/  FADD R38, RZ, R25 ;  /* 0x00000019ff267221 */ /* 0x000fe20000000000 */
[----:B------:R-:W-:-:S01]  /*1c00*/  FADD R35, RZ, R26 ;  /* 0x0000001aff237221 */ /* 0x000fc20000000000 */
[----:B------:R-:W-:Y:S01]  /*1c10*/  FADD R36, RZ, R27 ;  /* 0x0000001bff247221 */ /* 0x000fe20000000000 */
[----:B------:R-:W-:-:S01]  /*1c20*/  FADD R33, RZ, R28 ;  /* 0x0000001cff217221 */ /* 0x000fc20000000000 */
[----:B------:R-:W-:Y:S01]  /*1c30*/  FADD R34, RZ, R29 ;  /* 0x0000001dff227221 */ /* 0x000fe20000000000 */
[----:B------:R-:W-:-:S01]  /*1c40*/  FADD R21, RZ, R30 ;  /* 0x0000001eff157221 */ /* 0x000fc20000000000 */
[----:B------:R-:W-:Y:S01]  /*1c50*/  FADD R32, RZ, R31 ;  /* 0x0000001fff207221 */ /* 0x000fe20000000000 */
[----:B------:R-:W-:-:S06]  /*1c60*/  UMOV UR6, URZ ;  /* 0x0000003f00067c82 */ /* 0x000fcc0008000000 */
.L_x_22:
[----:B------:R-:W-:-:S04]  /*1c70*/  UIADD3 UR25, UR5, 0x1, URZ ;  /* 0x0000000105197890 */ /* 0x000fc8000fffe03f */
[----:B------:R-:W-:-:S04]  /*1c80*/  UISETP.NE.AND UP0, UPT, UR25, 0x16, UPT ;  /* 0x000000161900788c */ /* 0x000fc8000bf05270 */
[----:B------:R-:W-:Y:S02]  /*1c90*/  USEL UR8, URZ, 0x1, UP0 ;  /* 0x000000013f087887 */ /* 0x000fe40008000000 */
[----:B------:R-:W-:Y:S02]  /*1ca0*/  USEL UR25, UR25, URZ, UP0 ;  /* 0x0000003f19197287 */ /* 0x000fe40008000000 */
[----:B------:R-:W-:-:S06]  /*1cb0*/  ULOP3.LUT UR8, UR4, UR8, URZ, 0x3c, !UPT ;  /* 0x0000000804087292 */ /* 0x000fcc000f8e3c3f */
[----:B------:R-:W-:Y:S01]  /*1cc0*/  IMAD.U32 R39, RZ, RZ, UR8 ;  /* 0x00000008ff277e24 */ /* 0x000fe2000f8e00ff */
[----:B------:R-:W-:-:S06]  /*1cd0*/  UMOV UR8, 0x1 ;  /* 0x0000000100087882 */ /* 0x000fcc0000000000 */
.L_x_17:
[----:B------:R-:W-:-:S06]  /*1ce0*/  UISETP.GE.AND UP0, UPT, UR10, 0x1, UPT ;  /* 0x000000010a00788c */ /* 0x000fcc000bf06270 */
[----:B------:R-:W-:-:S13]  /*1cf0*/  PLOP3.LUT P0, PT, PT, PT, UP0, 0x80, 0x0 ;  /* 0x000000000000781c */ /* 0x000fda0003f0f008 */
[----:B------:R-:W-:Y:S05]  /*1d00*/  @!P0 BRA `(.L_x_23) ;  /* 0x0000000400348947 */ /* 0x000fea0003800000 */
[----:B01----:R-:W-:Y:S01]  /*1d10*/  IMAD.U32 R7, RZ, RZ, UR10 ;  /* 0x0000000aff077e24 */ /* 0x003fe2000f8e00ff */
[----:B------:R-:W-:Y:S01]  /*1d20*/  UMOV UR26, UR5 ;  /* 0x00000005001a7c82 */ /* 0x000fe20008000000 */
[----:B------:R-:W-:-:S05]  /*1d30*/  ULDC UR27, c[0x0][0x50c] ;  /* 0x00014300001b7ab9 */ /* 0x000fca0000000800 */
.L_x_31:
[----:B------:R-:W-:-:S13]  /*1d40*/  ISETP.NE.AND P1, PT, R41, 0x3, PT ;  /* 0x000000032900780c */ /* 0x000fda0003f25270 */
[----:B01----:R-:W-:Y:S05]  /*1d50*/  @!P1 BRA `(.L_x_24) ;  /* 0x0000000000049947 */ /* 0x003fea0003800000 */
[----:B------:R-:W-:Y:S01]  /*1d60*/  BPT.TRAP 0x1 ;  /* 0x000000040000795c */ /* 0x000fe20000300000 */
.L_x_24:
[----:B------:R-:W-:Y:S01]  /*1d70*/  ULEA UR16, UR25, UR9, 0x3 ;  /* 0x0000000919107291 */ /* 0x000fe2000f8e183f */
[----:B------:R-:W-:-:S08]  /*1d80*/  SHF.L.U32 R22, R39, 0x1f, RZ ;  /* 0x0000001f27167819 */ /* 0x000fd000000006ff */
[----:B------:R0:W1:Y:S01]  /*1d90*/  SYNCS.PHASECHK.TRANS64.TRYWAIT P0, [UR16], R22 ;  /* 0x00000016ff0075a7 */ /* 0x0000620008000150 */
[----:B------:R-:W-:Y:S05]  /*1da0*/  @!P1 BRA `(.L_x_25) ;  /* 0x0000000000049947 */ /* 0x000fea0003800000 */
[----:B------:R-:W-:Y:S01]  /*1db0*/  BPT.TRAP 0x1 ;  /* 0x000000040000795c */ /* 0x000fe20000300000 */
.L_x_25:
[----:B-1----:R-:W-:Y:S05]  /*1dc0*/  @P0 BRA `(.L_x_26) ;  /* 0x0000000000080947 */ /* 0x002fea0003800000 */
[----:B------:R-:W1:Y:S02]  /*1dd0*/  SYNCS.PHASECHK.TRANS64.TRYWAIT P0, [UR16], R22 ;  /* 0x00000016ff0075a7 */ /* 0x000e640008000150 */
[----:B-1----:R-:W-:Y:S05]  /*1de0*/  @!P0 BRA `(.L_x_27) ;  /* 0x0000003400008947 */ /* 0x002fea0003800000 */
.L_x_26:
[----:B------:R-:W-:Y:S01]  /*1df0*/  UISETP.NE.AND UP0, UPT, UR7, URZ, UPT ;  /* 0x0000003f0700728c */ /* 0x000fe2000bf05270 */
[----:B------:R-:W-:Y:S01]  /*1e00*/  WARPGROUP.ARRIVE ;  /* 0x00000000000079c5 */ /* 0x000fe20000000000 */
[----:B------:R-:W-:Y:S02]  /*1e10*/  ULEA UR7, UR25, UR15, 0x9 ;  /* 0x0000000f19077291 */ /* 0x000fe4000f8e483f */
[----:B------:R-:W-:Y:S01]  /*1e20*/  USEL UR8, UR8, URZ, !UP0 ;  /* 0x0000003f08087287 */ /* 0x000fe2000c000000 */
[----:B------:R-:W-:Y:S01]  /*1e30*/  UMOV UR17, 0x40000040 ;  /* 0x4000004000117882 */ /* 0x000fe20000000000 */
[----:B------:R-:W-:Y:S02]  /*1e40*/  UMOV UR19, 0x40000040 ;  /* 0x4000004000137882 */ /* 0x000fe40000000000 */
[----:B------:R-:W-:Y:S02]  /*1e50*/  UISETP.NE.U32.AND UP0, UPT, UR8, URZ, UPT ;  /* 0x0000003f0800728c */ /* 0x000fe4000bf05070 */
[----:B------:R-:W-:Y:S01]  /*1e60*/  ULEA UR8, UR25, UR14, 0x7 ;  /* 0x0000000e19087291 */ /* 0x000fe2000f8e383f */
[----:B------:R-:W-:Y:S01]  /*1e70*/  UMOV UR16, UR7 ;  /* 0x0000000700107c82 */ /* 0x000fe20008000000 */
[----:B------:R-:W-:-:S05]  /*1e80*/  UIADD3 UR6, UR6, 0x4, URZ ;  /* 0x0000000406067890 */ /* 0x000fca000fffe03f */
[----:B------:R-:W-:Y:S02]  /*1e90*/  UMOV UR18, UR8 ;  /* 0x0000000800127c82 */ /* 0x000fe40008000000 */
[----:B------:R-:W-:Y:S01]  /*1ea0*/  QGMMA.64x16x32.F32.E4M3.E4M3 R24, gdesc[UR16], R24, UP0 ;  /* 0x00200000101879f3 */ /* 0x000fe2000bf00818 */
[----:B------:R-:W-:Y:S02]  /*1eb0*/  UIADD3 UR16, UR7, 0x2, URZ ;  /* 0x0000000207107890 */ /* 0x000fe4000fffe03f */
[----:B------:R-:W-:Y:S01]  /*1ec0*/  UIADD3 UR18, UR8, 0x2, URZ ;  /* 0x0000000208127890 */ /* 0x000fe2000fffe03f */
[----:B------:R-:W-:Y:S01]  /*1ed0*/  UMOV UR17, 0x40000040 ;  /* 0x4000004000117882 */ /* 0x000fe20000000000 */
[----:B------:R-:W-:Y:S01]  /*1ee0*/  UMOV UR19, 0x40000040 ;  /* 0x4000004000137882 */ /* 0x000fe20000000000 */
[----:B------:R-:W-:-:S06]  /*1ef0*/  UISETP.NE.AND UP0, UPT, UR6, UR27, UPT ;  /* 0x0000001b0600728c */ /* 0x000fcc000bf05270 */
        /* <DEDUP_REMOVED lines=8> */
[----:B------:R-:W-:Y:S01]  /*1f80*/  UMOV UR17, 0x40000040 ;  /* 0x4000004000117882 */ /* 0x000fe20000000000 */
[----:B------:R-:W-:Y:S01]  /*1f90*/  UMOV UR19, 0x40000040 ;  /* 0x4000004000137882 */ /* 0x000fe20000000000 */
[----:B------:R-:W-:-:S06]  /*1fa0*/  USEL UR7, URZ, 0x1, UP0 ;  /* 0x000000013f077887 */ /* 0x000fcc0008000000 */
[----:B------:R-:W-:Y:S01]  /*1fb0*/  ISETP.NE.AND P0, PT, RZ, UR7, PT ;  /* 0x00000007ff007c0c */ /* 0x000fe2000bf05270 */
[----:B------:R-:W-:Y:S03]  /*1fc0*/  QGMMA.64x16x32.F32.E4M3.E4M3 R24, gdesc[UR16], R24, gsb0 ;  /* 0x00200000101879f3 */ /* 0x000fe60008000818 */
[----:B------:R-:W-:-:S09]  /*1fd0*/  WARPGROUP.DEPBAR.LE gsb0, 0x1 ;  /* 0x00008000000079c5 */ /* 0x000fd20000010100 */
[----:B------:R-:W-:Y:S05]  /*1fe0*/  @!P0 BRA `(.L_x_28) ;  /* 0x0000000000288947 */ /* 0x000fea0003800000 */
[----:B------:R-:W-:Y:S02]  /*1ff0*/  WARPGROUP.DEPBAR.LE gsb0, 0x0 ;  /* 0x00008000000079c5 */ /* 0x000fe40000010000 */
[----:B------:R-:W-:-:S01]  /*2000*/  FADD R37, R24, R37 ;  /* 0x0000002518257221 */ /* 0x000fc20000000000 */
[----:B------:R-:W-:Y:S01]  /*2010*/  FADD R38, R25, R38 ;  /* 0x0000002619267221 */ /* 0x000fe20000000000 */
[----:B------:R-:W-:-:S01]  /*2020*/  FADD R35, R26, R35 ;  /* 0x000000231a237221 */ /* 0x000fc20000000000 */
[----:B------:R-:W-:Y:S01]  /*2030*/  FADD R36, R27, R36 ;  /* 0x000000241b247221 */ /* 0x000fe20000000000 */
[----:B------:R-:W-:-:S01]  /*2040*/  FADD R33, R28, R33 ;  /* 0x000000211c217221 */ /* 0x000fc20000000000 */
[----:B------:R-:W-:Y:S01]  /*2050*/  FADD R34, R29, R34 ;  /* 0x000000221d227221 */ /* 0x000fe20000000000 */
[----:B------:R-:W-:-:S01]  /*2060*/  FADD R21, R30, R21 ;  /* 0x000000151e157221 */ /* 0x000fc20000000000 */
[----:B------:R-:W-:Y:S01]  /*2070*/  FADD R32, R32, R31 ;  /* 0x0000001f20207221 */ /* 0x000fe20000000000 */
[----:B------:R-:W-:-:S06]  /*2080*/  UMOV UR6, URZ ;  /* 0x0000003f00067c82 */ /* 0x000fcc0008000000 */
.L_x_28:
[----:B------:R-:W-:Y:S05]  /*2090*/  @!P1 BRA `(.L_x_29) ;  /* 0x0000000000049947 */ /* 0x000fea0003800000 */
[----:B------:R-:W-:Y:S01]  /*20a0*/  BPT.TRAP 0x1 ;  /* 0x000000040000795c */ /* 0x000fe20000300000 */
.L_x_29:
[----:B------:R-:W-:Y:S01]  /*20b0*/  ULEA UR8, UR26, UR9, 0x3 ;  /* 0x000000091a087291 */ /* 0x000fe2000f8e183f */
[----:B------:R-:W-:-:S03]  /*20c0*/  ISETP.GT.U32.AND P0, PT, R8, 0x1, PT ;  /* 0x000000010800780c */ /* 0x000fc60003f04070 */
[----:B------:R-:W-:-:S04]  /*20d0*/  UIADD3 UR8, UR8, 0xb0, URZ ;  /* 0x000000b008087890 */ /* 0x000fc8000fffe03f */
[----:B------:R-:W-:-:S09]  /*20e0*/  UPRMT UR8, URZ, 0x654, UR8 ;  /* 0x000006543f087896 */ /* 0x000fd20008000008 */
[----:B------:R-:W-:Y:S01]  /*20f0*/  SYNCS.ARRIVE.TRANS64.RED.A1T0 RZ, [UR8], RZ ;  /* 0x000000ffffff79a7 */ /* 0x000fe20008100408 */
[----:B------:R-:W-:Y:S05]  /*2100*/  @P0 BRA `(.L_x_30) ;  /* 0x0000000000040947 */ /* 0x000fea0003800000 */
[----:B------:R-:W-:Y:S01]  /*2110*/  BPT.TRAP 0x1 ;  /* 0x000000040000795c */ /* 0x000fe20000300000 */
.L_x_30:
[----:B------:R-:W-:Y:S01]  /*2120*/  UIADD3 UR25, UR25, 0x1, URZ ;  /* 0x0000000119197890 */ /* 0x000fe2000fffe03f */
[C---:B------:R-:W-:Y:S01]  /*2130*/  ISETP.GT.AND P0, PT, R7.reuse, 0x1, PT ;  /* 0x000000010700780c */ /* 0x040fe20003f04270 */
[----:B------:R-:W-:Y:S01]  /*2140*/  UIADD3 UR26, UR26, 0x1, URZ ;  /* 0x000000011a1a7890 */ /* 0x000fe2000fffe03f */
[----:B------:R-:W-:Y:S01]  /*2150*/  VIADD R7, R7, 0xffffffff ;  /* 0xffffffff07077836 */ /* 0x000fe20000000000 */
[----:B------:R-:W-:Y:S02]  /*2160*/  UISETP.NE.AND UP0, UPT, UR25, 0x16, UPT ;  /* 0x000000161900788c */ /* 0x000fe4000bf05270 */
[----:B------:R-:W-:Y:S02]  /*2170*/  UISETP.NE.AND UP1, UPT, UR26, 0x16, UPT ;  /* 0x000000161a00788c */ /* 0x000fe4000bf25270 */
[----:B------:R-:W-:Y:S02]  /*2180*/  USEL UR8, URZ, 0x1, UP0 ;  /* 0x000000013f087887 */ /* 0x000fe40008000000 */
[----:B------:R-:W-:-:S02]  /*2190*/  USEL UR25, UR25, URZ, UP0 ;  /* 0x0000003f19197287 */ /* 0x000fc40008000000 */
[----:B------:R-:W-:Y:S02]  /*21a0*/  USEL UR26, UR26, URZ, UP1 ;  /* 0x0000003f1a1a7287 */ /* 0x000fe40008800000 */
[----:B------:R-:W-:Y:S01]  /*21b0*/  LOP3.LUT R39, R39, UR8, RZ, 0x3c, !PT ;  /* 0x0000000827277c12 */ /* 0x000fe2000f8e3cff */
[----:B------:R-:W-:Y:S01]  /*21c0*/  UMOV UR8, 0x1 ;  /* 0x0000000100087882 */ /* 0x000fe20000000000 */
[----:B------:R-:W-:Y:S08]  /*21d0*/  @P0 BRA `(.L_x_31) ;  /* 0xfffffff800d80947 */ /* 0x000ff0000383ffff */
.L_x_23:
[----:B------:R-:W-:Y:S01]  /*21e0*/  UISETP.NE.AND UP0, UPT, UR6, URZ, UPT ;  /* 0x0000003f0600728c */ /* 0x000fe2000bf05270 */
[----:B01----:R-:W0:Y:S01]  /*21f0*/  LDC R7, c[0x0][0x28c] ;  /* 0x0000a300ff077b82 */ /* 0x003e220000000800 */
[----:B------:R-:W-:Y:S02]  /*2200*/  IMAD.U32 R22, RZ, RZ, UR24 ;  /* 0x00000018ff167e24 */ /* 0x000fe4000f8e00ff */
[----:B------:R-:W-:-:S06]  /*2210*/  USEL UR6, URZ, 0x1, !UP0 ;  /* 0x000000013f067887 */ /* 0x000fcc000c000000 */
[----:B------:R-:W-:-:S13]  /*2220*/  ISETP.NE.AND P0, PT, RZ, UR6, PT ;  /* 0x00000006ff007c0c */ /* 0x000fda000bf05270 */
[----:B------:R-:W-:Y:S05]  /*2230*/  @!P0 BRA `(.L_x_32) ;  /* 0x0000000000248947 */ /* 0x000fea0003800000 */
[----:B------:R-:W-:Y:S02]  /*2240*/  WARPGROUP.DEPBAR.LE gsb0, 0x0 ;  /* 0x00008000000079c5 */ /* 0x000fe40000010000 */
[----:B------:R-:W-:Y:S01]  /*2250*/  FADD R37, R24, R37 ;  /* 0x0000002518257221 */ /* 0x000fe20000000000 */
[----:B------:R-:W-:Y:S01]  /*2260*/  FADD R38, R25, R38 ;  /* 0x0000002619267221 */ /* 0x000fe20000000000 */
[----:B------:R-:W-:Y:S01]  /*2270*/  FADD R35, R26, R35 ;  /* 0x000000231a237221 */ /* 0x000fe20000000000 */
[----:B------:R-:W-:Y:S01]  /*2280*/  FADD R36, R27, R36 ;  /* 0x000000241b247221 */ /* 0x000fe20000000000 */
[----:B------:R-:W-:Y:S01]  /*2290*/  FADD R33, R28, R33 ;  /* 0x000000211c217221 */ /* 0x000fe20000000000 */
[----:B------:R-:W-:Y:S01]  /*22a0*/  FADD R34, R29, R34 ;  /* 0x000000221d227221 */ /* 0x000fe20000000000 */
[----:B------:R-:W-:Y:S01]  /*22b0*/  FADD R21, R30, R21 ;  /* 0x000000151e157221 */ /* 0x000fe20000000000 */
[----:B------:R-:W-:-:S07]  /*22c0*/  FADD R32, R32, R31 ;  /* 0x0000001f20207221 */ /* 0x000fce0000000000 */
.L_x_32:
[----:B0-----:R-:W-:Y:S01]  /*22d0*/  ISETP.GE.AND P0, PT, R7, 0x1, PT ;  /* 0x000000010700780c */ /* 0x001fe20003f06270 */
[----:B------:R0:W-:Y:S01]  /*22e0*/  SYNCS.ARRIVE.TRANS64.A1T0 RZ, [R22+UR23], RZ ;  /* 0x000000ff16ff79a7 */ /* 0x0001e20008100017 */
[----:B------:R-:W-:-:S11]  /*22f0*/  WARPGROUP.DEPBAR.LE gsb0, 0x0 ;  /* 0x00008000000079c5 */ /* 0x000fd60000010000 */
[----:B------:R-:W-:Y:S05]  /*2300*/  @!P0 BRA `(.L_x_33) ;  /* 0x0000000000388947 */ /* 0x000fea0003800000 */
[----:B------:R-:W-:-:S13]  /*2310*/  ISETP.NE.AND P0, PT, R41, 0x3, PT ;  /* 0x000000032900780c */ /* 0x000fda0003f05270 */
[----:B------:R-:W-:Y:S05]  /*2320*/  @!P0 BRA `(.L_x_34) ;  /* 0x0000000000048947 */ /* 0x000fea0003800000 */
[----:B------:R-:W-:Y:S01]  /*2330*/  BPT.TRAP 0x1 ;  /* 0x000000040000795c */ /* 0x000fe20000300000 */
.L_x_34:
[----:B------:R-:W-:Y:S01]  /*2340*/  UIADD3 UR8, UR5, UR10, URZ ;  /* 0x0000000a05087290 */ /* 0x000fe2000fffe03f */
[----:B------:R-:W-:-:S03]  /*2350*/  ISETP.GT.U32.AND P0, PT, R8, 0x1, PT ;  /* 0x000000010800780c */ /* 0x000fc60003f04070 */
[----:B------:R-:W-:-:S04]  /*2360*/  UIMAD.WIDE.U32 UR6, UR8, -0x45d1745d, URZ ;  /* 0xba2e8ba3080678a5 */ /* 0x000fc8000f8e003f */
[----:B------:R-:W-:-:S04]  /*2370*/  USHF.R.U32.HI UR6, URZ, 0x4, UR7 ;  /* 0x000000043f067899 */ /* 0x000fc80008011607 */
[----:B------:R-:W-:-:S04]  /*2380*/  UIMAD UR8, UR6, -0x16, UR8 ;  /* 0xffffffea060878a4 */ /* 0x000fc8000f8e0208 */
[----:B------:R-:W-:-:S04]  /*2390*/  ULEA UR8, UR8, UR9, 0x3 ;  /* 0x0000000908087291 */ /* 0x000fc8000f8e183f */
[----:B------:R-:W-:-:S04]  /*23a0*/  UIADD3 UR8, UR8, 0xb0, URZ ;  /* 0x000000b008087890 */ /* 0x000fc8000fffe03f */
[----:B------:R-:W-:-:S09]  /*23b0*/  UPRMT UR8, URZ, 0x654, UR8 ;  /* 0x000006543f087896 */ /* 0x000fd20008000008 */
[----:B------:R-:W-:Y:S01]  /*23c0*/  SYNCS.ARRIVE.TRANS64.RED.A1T0 RZ, [UR8], RZ ;  /* 0x000000ffffff79a7 */ /* 0x000fe20008100408 */
[----:B------:R-:W-:Y:S05]  /*23d0*/  @P0 BRA `(.L_x_33) ;  /* 0x0000000000040947 */ /* 0x000fea0003800000 */
[----:B------:R-:W-:Y:S01]  /*23e0*/  BPT.TRAP 0x1 ;  /* 0x000000040000795c */ /* 0x000fe20000300000 */
.L_x_33:
[----:B------:R-:W-:Y:S01]  /*23f0*/  SHF.L.U32 R7, R42, 0x1f, RZ ;  /* 0x0000001f2a077819 */ /* 0x000fe200000006ff */
[----:B------:R-:W-:Y:S01]  /*2400*/  UIADD3 UR5, UR5, UR22, URZ ;  /* 0x0000001605057290 */ /* 0x000fe2000fffe03f */
[----:B------:R-:W-:Y:S01]  /*2410*/  IMAD.SHL.U32 R31, R6, 0x10, RZ ;  /* 0x00000010061f7824 */ /* 0x000fe200078e00ff */
[----:B------:R-:W-:Y:S01]  /*2420*/  UISETP.GE.U32.AND UP1, UPT, UR22, 0x16, UPT ;  /* 0x000000161600788c */ /* 0x000fe2000bf26070 */
[----:B------:R-:W1:Y:S01]  /*2430*/  SYNCS.PHASECHK.TRANS64.TRYWAIT P0, [UR11+0x8], R7 ;  /* 0x00000807ff0075a7 */ /* 0x000e62000800014b */
[----:B------:R-:W-:Y:S01]  /*2440*/  UISETP.GT.U32.AND UP0, UPT, UR5, 0x15, UPT ;  /* 0x000000150500788c */ /* 0x000fe2000bf04070 */
[----:B------:R-:W-:Y:S01]  /*2450*/  SHF.R.S32.HI R39, RZ, 0x1f, R4 ;  /* 0x0000001fff277819 */ /* 0x000fe20000011404 */
[----:B------:R-:W-:Y:S02]  /*2460*/  UIMAD.WIDE.U32 UR6, UR5, -0x45d1745d, URZ ;  /* 0xba2e8ba3050678a5 */ /* 0x000fe4000f8e003f */
[----:B------:R-:W-:Y:S02]  /*2470*/  UISETP.LT.U32.AND UP0, UPT, UR22, 0x16, UP0 ;  /* 0x000000161600788c */ /* 0x000fe40008701070 */
[----:B------:R-:W-:-:S02]  /*2480*/  USHF.R.U32.HI UR6, URZ, 0x4, UR7 ;  /* 0x000000043f067899 */ /* 0x000fc40008011607 */
[----:B------:R-:W-:Y:S02]  /*2490*/  USEL UR8, URZ, 0x1, !UP0 ;  /* 0x000000013f087887 */ /* 0x000fe4000c000000 */
[----:B------:R-:W-:Y:S02]  /*24a0*/  UIMAD UR5, UR6, -0x16, UR5 ;  /* 0xffffffea060578a4 */ /* 0x000fe4000f8e0205 */
[----:B------:R-:W-:-:S04]  /*24b0*/  ULOP3.LUT UR4, UR4, UR8, URZ, 0x3c, !UPT ;  /* 0x0000000804047292 */ /* 0x000fc8000f8e3c3f */
[----:B------:R-:W-:Y:S01]  /*24c0*/  @UP1 ULOP3.LUT UR4, UR4, 0x1, UR6, 0x78, !UPT ;  /* 0x0000000104041892 */ /* 0x000fe2000f8e7806 */
[----:B-1----:R-:W-:Y:S11]  /*24d0*/  @!P0 BRA `(.L_x_35) ;  /* 0x0000002c005c8947 */ /* 0x002ff60003800000 */
.L_x_99:
[----:B------:R-:W-:Y:S01]  /*24e0*/  IMAD.SHL.U32 R23, R5, 0x40, RZ ;  /* 0x0000004005177824 */ /* 0x000fe200078e00ff */
[----:B------:R-:W-:Y:S01]  /*24f0*/  ULDC UR8, c[0x0][0x284] ;  /* 0x0000a10000087ab9 */ /* 0x000fe20000000800 */
[----:B------:R-:W-:Y:S01]  /*2500*/  ULDC.64 UR6, c[0x0][0x5d0] ;  /* 0x0001740000067ab9 */ /* 0x000fe20000000a00 */
[----:B------:R-:W-:Y:S01]  /*2510*/  SHF.R.S32.HI R30, RZ, 0x1f, R31 ;  /* 0x0000001fff1e7819 */ /* 0x000fe2000001141f */
[----:B------:R-:W-:Y:S01]  /*2520*/  IMAD R25, R39, UR6, RZ ;  /* 0x0000000627197c24 */ /* 0x000fe2000f8e02ff */
[----:B------:R-:W-:Y:S01]  /*2530*/  ISETP.GE.AND P0, PT, R23, UR8, PT ;  /* 0x0000000817007c0c */ /* 0x000fe2000bf06270 */
[C---:B-1----:R-:W-:Y:S01]  /*2540*/  IMAD.WIDE.U32 R6, R4.reuse, UR6, R16 ;  /* 0x0000000604067c25 */ /* 0x042fe2000f8e0010 */
[----:B------:R-:W-:Y:S02]  /*2550*/  ULDC UR6, c[0x0][0x288] ;  /* 0x0000a20000067ab9 */ /* 0x000fe40000000800 */
[C---:B------:R-:W-:Y:S01]  /*2560*/  ISETP.GE.OR P0, PT, R31.reuse, UR6, P0 ;  /* 0x000000061f007c0c */ /* 0x040fe20008706670 */
[----:B------:R-:W-:Y:S01]  /*2570*/  IMAD R25, R4, UR7, R25 ;  /* 0x0000000704197c24 */ /* 0x000fe2000f8e0219 */
[----:B------:R-:W-:-:S04]  /*2580*/  IADD3 R6, P1, R31, R6, RZ ;  /* 0x000000061f067210 */ /* 0x000fc80007f3e0ff */
[----:B------:R-:W-:-:S07]  /*2590*/  IADD3.X R7, R30, R7, R25, P1, !PT ;  /* 0x000000071e077210 */ /* 0x000fce0000ffe419 */
[----:B------:R-:W-:Y:S05]  /*25a0*/  @P0 BRA `(.L_x_36) ;  /* 0x0000000800d40947 */ /* 0x000fea0003800000 */
[----:B------:R-:W1:Y:S01]  /*25b0*/  LDC.64 R28, c[0x0][0x5c8] ;  /* 0x00017200ff1c7b82 */ /* 0x000e620000000a00 */
[----:B------:R-:W-:Y:S01]  /*25c0*/  IMAD.WIDE R24, R5, 0x40, R14 ;  /* 0x0000004005187825 */ /* 0x000fe200078e020e */
[----:B------:R-:W-:Y:S01]  /*25d0*/  ULDC.64 UR6, c[0x0][0x5c0] ;  /* 0x0001700000067ab9 */ /* 0x000fe20000000a00 */
[----:B------:R-:W-:Y:S02]  /*25e0*/  BSSY B0, `(.L_x_36) ;  /* 0x00000b1000007945 */ /* 0x000fe40003800000 */
[----:B------:R-:W-:Y:S02]  /*25f0*/  IMAD.IADD R40, R20, 0x1, -R23 ;  /* 0x0000000114287824 */ /* 0x000fe400078e0a17 */
[----:B------:R-:W-:Y:S02]  /*2600*/  IMAD.IADD R43, R18, 0x1, -R31 ;  /* 0x00000001122b7824 */ /* 0x000fe400078e0a1f */
[-C--:B-1----:R-:W-:Y:S02]  /*2610*/  IMAD R5, R25, R28.reuse, RZ ;  /* 0x0000001c19057224 */ /* 0x082fe400078e02ff */
[----:B------:R-:W-:-:S04]  /*2620*/  IMAD.WIDE.U32 R6, R24, R28, R6 ;  /* 0x0000001c18067225 */ /* 0x000fc800078e0006 */
[----:B------:R-:W-:Y:S01]  /*2630*/  IMAD R27, R24, R29, R5 ;  /* 0x0000001d181b7224 */ /* 0x000fe200078e0205 */
[----:B------:R-:W-:Y:S02]  /*2640*/  LEA R5, P0, R28, R6, 0x3 ;  /* 0x000000061c057211 */ /* 0x000fe400078018ff */
[----:B------:R-:W-:Y:S01]  /*2650*/  IADD3 R26, P1, R6, UR6, RZ ;  /* 0x00000006061a7c10 */ /* 0x000fe2000ff3e0ff */
[----:B------:R-:W-:Y:S01]  /*2660*/  IMAD.IADD R27, R7, 0x1, R27 ;  /* 0x00000001071b7824 */ /* 0x000fe200078e021b */
[----:B------:R-:W-:-:S04]  /*2670*/  IADD3 R6, P3, R5, UR6, RZ ;  /* 0x0000000605067c10 */ /* 0x000fc8000ff7e0ff */
[----:B------:R-:W-:Y:S02]  /*2680*/  LEA.HI.X R5, R28, R27, R29, 0x3, P0 ;  /* 0x0000001b1c057211 */ /* 0x000fe400000f1c1d */
[----:B-----5:R-:W-:Y:S02]  /*2690*/  FSETP.NEU.AND P0, PT, R12, RZ, PT ;  /* 0x000000ff0c00720b */ /* 0x020fe40003f0d000 */
[----:B------:R-:W-:Y:S02]  /*26a0*/  IADD3.X R27, R27, UR7, RZ, P1, !PT ;  /* 0x000000071b1b7c10 */ /* 0x000fe40008ffe4ff */
[----:B------:R-:W-:-:S09]  /*26b0*/  IADD3.X R7, R5, UR7, RZ, P3, !PT ;  /* 0x0000000705077c10 */ /* 0x000fd20009ffe4ff */
[----:B------:R-:W-:Y:S05]  /*26c0*/  @!P0 BRA `(.L_x_37) ;  /* 0x0000000800008947 */ /* 0x000fea0003800000 */
[----:B------:R-:W-:Y:S01]  /*26d0*/  ULDC.64 UR6, c[0x0][0x5b8] ;  /* 0x00016e0000067ab9 */ /* 0x000fe20000000a00 */
[----:B------:R-:W-:Y:S01]  /*26e0*/  ULDC.64 UR16, c[0x0][0x5a8] ;  /* 0x00016a0000107ab9 */ /* 0x000fe20000000a00 */
[----:B0-----:R-:W-:Y:S01]  /*26f0*/  IMAD.WIDE.U32 R22, R4, UR6, R16 ;  /* 0x0000000604167c25 */ /* 0x001fe2000f8e0010 */
[----:B------:R-:W-:Y:S01]  /*2700*/  BSSY B1, `(.L_x_38) ;  /* 0x0000010000017945 */ /* 0x000fe20003800000 */
[----:B------:R-:W-:Y:S02]  /*2710*/  PRMT R28, RZ, 0x7610, R28 ;  /* 0x00007610ff1c7816 */ /* 0x000fe4000000001c */
[----:B------:R-:W-:Y:S01]  /*2720*/  IMAD R5, R39, UR6, RZ ;  /* 0x0000000627057c24 */ /* 0x000fe2000f8e02ff */
[----:B------:R-:W-:-:S03]  /*2730*/  IADD3 R22, P0, R31, R22, RZ ;  /* 0x000000161f167210 */ /* 0x000fc60007f1e0ff */
[----:B------:R-:W-:Y:S01]  /*2740*/  IMAD R5, R4, UR7, R5 ;  /* 0x0000000704057c24 */ /* 0x000fe2000f8e0205 */
[----:B------:R-:W-:Y:S02]  /*2750*/  ULDC.64 UR6, c[0x0][0x5b0] ;  /* 0x00016c0000067ab9 */ /* 0x000fe40000000a00 */
[----:B------:R-:W-:Y:S02]  /*2760*/  IMAD R29, R25, UR6, RZ ;  /* 0x00000006191d7c24 */ /* 0x000fe4000f8e02ff */
[----:B------:R-:W-:Y:S02]  /*2770*/  IADD3.X R23, R30, R23, R5, P0, !PT ;  /* 0x000000171e177210 */ /* 0x000fe400007fe405 */
[----:B------:R-:W-:Y:S01]  /*2780*/  ISETP.GE.AND P0, PT, R40, 0x1, PT ;  /* 0x000000012800780c */ /* 0x000fe20003f06270 */
[C---:B------:R-:W-:Y:S02]  /*2790*/  IMAD R29, R24.reuse, UR7, R29 ;  /* 0x00000007181d7c24 */ /* 0x040fe4000f8e021d */
[----:B------:R-:W-:Y:S01]  /*27a0*/  IMAD.WIDE.U32 R4, R24, UR6, R22 ;  /* 0x0000000618047c25 */ /* 0x000fe2000f8e0016 */
[----:B------:R-:W-:-:S02]  /*27b0*/  ISETP.LT.OR P4, PT, R43, 0x1, !P0 ;  /* 0x000000012b00780c */ /* 0x000fc40004781670 */
[----:B------:R-:W-:-:S04]  /*27c0*/  IADD3 R4, P1, R4, UR16, RZ ;  /* 0x0000001004047c10 */ /* 0x000fc8000ff3e0ff */
[----:B------:R-:W-:-:S07]  /*27d0*/  IADD3.X R5, R5, UR17, R29, P1, !PT ;  /* 0x0000001105057c10 */ /* 0x000fce0008ffe41d */
[----:B------:R-:W-:Y:S05]  /*27e0*/  @P4 BRA `(.L_x_39) ;  /* 0x0000000000044947 */ /* 0x000fea0003800000 */
[----:B------:R0:W5:Y:S02]  /*27f0*/  LDG.E.U8 R28, desc[UR20][R4.64] ;  /* 0x00000014041c7981 */ /* 0x000164000c1e1100 */
.L_x_39:
[----:B------:R-:W-:Y:S05]  /*2800*/  BSYNC B1 ;  /* 0x0000000000017941 */ /* 0x000fea0003800000 */
.L_x_38:
[----:B-----5:R-:W-:Y:S01]  /*2810*/  LOP3.LUT R28, R28, 0xff, RZ, 0xc0, !PT ;  /* 0x000000ff1c1c7812 */ /* 0x020fe200078ec0ff */
[----:B------:R-:W-:Y:S01]  /*2820*/  BSSY B1, `(.L_x_40) ;  /* 0x000000b000017945 */ /* 0x000fe20003800000 */
[----:B------:R-:W-:Y:S02]  /*2830*/  ISETP.LT.OR P3, PT, R43, 0x2, !P0 ;  /* 0x000000022b00780c */ /* 0x000fe40004761670 */
[----:B------:R-:W-:-:S05]  /*2840*/  F2FP.F16.E4M3.UNPACK_B R28, R28 ;  /* 0x0000001cff1c723e */ /* 0x000fca00020006ff */
[----:B------:R-:W-:-:S05]  /*2850*/  HADD2.F32 R29, -RZ, R28.H0_H0 ;  /* 0x2000001cff1d7230 */ /* 0x000fca0000004100 */
[----:B------:R-:W-:-:S04]  /*2860*/  FMUL R28, R29, R12 ;  /* 0x0000000c1d1c7220 */ /* 0x000fc80000400000 */
[----:B------:R-:W-:-:S05]  /*2870*/  FFMA R28, R37, R11, R28 ;  /* 0x0000000b251c7223 */ /* 0x000fca000000001c */
[----:B------:R-:W-:Y:S02]  /*2880*/  F2FP.SATFINITE.E4M3.F32.PACK_AB_MERGE_C R29, RZ, R28, RZ ;  /* 0x0000001cff1d723e */ /* 0x000fe400048070ff */
[----:B------:R-:W-:-:S03]  /*2890*/  PRMT R28, RZ, 0x7610, R28 ;  /* 0x00007610ff1c7816 */ /* 0x000fc6000000001c */
[----:B------:R1:W-:Y:S01]  /*28a0*/  @!P4 STG.E.U8 desc[UR20][R26.64], R29 ;  /* 0x0000001d1a00c986 */ /* 0x0003e2000c101114 */
[----:B------:R-:W-:Y:S05]  /*28b0*/  @P3 BRA `(.L_x_41) ;  /* 0x0000000000043947 */ /* 0x000fea0003800000 */
[----:B------:R2:W5:Y:S02]  /*28c0*/  LDG.E.U8 R28, desc[UR20][R4.64+0x1] ;  /* 0x00000114041c7981 */ /* 0x000564000c1e1100 */
.L_x_41:
[----:B------:R-:W-:Y:S05]  /*28d0*/  BSYNC B1 ;  /* 0x0000000000017941 */ /* 0x000fea0003800000 */
.L_x_40:
[----:B-----5:R-:W-:Y:S01]  /*28e0*/  LOP3.LUT R28, R28, 0xff, RZ, 0xc0, !PT ;  /* 0x000000ff1c1c7812 */ /* 0x020fe200078ec0ff */
[----:B------:R-:W-:Y:S01]  /*28f0*/  BSSY B1, `(.L_x_42) ;  /* 0x0000013000017945 */ /* 0x000fe20003800000 */
[----:B------:R-:W-:Y:S02]  /*2900*/  IADD3 R31, P1, R24, 0x8, RZ ;  /* 0x00000008181f7810 */ /* 0x000fe40007f3e0ff */
[----:B------:R-:W-:-:S03]  /*2910*/  F2FP.F16.E4M3.UNPACK_B R28, R28 ;  /* 0x0000001cff1c723e */ /* 0x000fc600020006ff */
[----:B------:R-:W-:Y:S01]  /*2920*/  IMAD.X R24, RZ, RZ, R25, P1 ;  /* 0x000000ffff187224 */ /* 0x000fe200008e0619 */
[----:B------:R-:W-:Y:S01]  /*2930*/  ISETP.GE.AND P1, PT, R40, 0x9, PT ;  /* 0x000000092800780c */ /* 0x000fe20003f26270 */
[----:B-1----:R-:W-:Y:S02]  /*2940*/  HADD2.F32 R29, -RZ, R28.H0_H0 ;  /* 0x2000001cff1d7230 */ /* 0x002fe40000004100 */
[----:B------:R-:W-:Y:S01]  /*2950*/  IMAD R24, R24, UR6, RZ ;  /* 0x0000000618187c24 */ /* 0x000fe2000f8e02ff */
[----:B------:R-:W-:Y:S01]  /*2960*/  ISETP.LT.OR P5, PT, R43, 0x1, !P1 ;  /* 0x000000012b00780c */ /* 0x000fe20004fa1670 */
[----:B------:R-:W-:-:S04]  /*2970*/  IMAD.WIDE.U32 R22, R31, UR6, R22 ;  /* 0x000000061f167c25 */ /* 0x000fc8000f8e0016 */
[----:B------:R-:W-:Y:S01]  /*2980*/  FMUL R29, R29, R12 ;  /* 0x0000000c1d1d7220 */ /* 0x000fe20000400000 */
[----:B------:R-:W-:-:S03]  /*2990*/  IMAD R31, R31, UR7, R24 ;  /* 0x000000071f1f7c24 */ /* 0x000fc6000f8e0218 */
[----:B------:R-:W-:Y:S01]  /*29a0*/  FFMA R29, R38, R11, R29 ;  /* 0x0000000b261d7223 */ /* 0x000fe2000000001d */
[----:B------:R-:W-:Y:S02]  /*29b0*/  IADD3 R22, P4, R22, UR16, RZ ;  /* 0x0000001016167c10 */ /* 0x000fe4000ff9e0ff */
[----:B------:R-:W-:Y:S02]  /*29c0*/  PRMT R24, RZ, 0x7610, R24 ;  /* 0x00007610ff187816 */ /* 0x000fe40000000018 */
[----:B------:R-:W-:Y:S02]  /*29d0*/  F2FP.SATFINITE.E4M3.F32.PACK_AB_MERGE_C R29, RZ, R29, RZ ;  /* 0x0000001dff1d723e */ /* 0x000fe400048070ff */
[----:B------:R-:W-:-:S03]  /*29e0*/  IADD3.X R23, R23, UR17, R31, P4, !PT ;  /* 0x0000001117177c10 */ /* 0x000fc6000a7fe41f */
[----:B------:R1:W-:Y:S01]  /*29f0*/  @!P3 STG.E.U8 desc[UR20][R26.64+0x1], R29 ;  /* 0x0000011d1a00b986 */ /* 0x0003e2000c101114 */
[----:B------:R-:W-:Y:S05]  /*2a00*/  @P5 BRA `(.L_x_43) ;  /* 0x0000000000045947 */ /* 0x000fea0003800000 */
[----:B------:R3:W5:Y:S02]  /*2a10*/  LDG.E.U8 R24, desc[UR20][R22.64] ;  /* 0x0000001416187981 */ /* 0x000764000c1e1100 */
.L_x_43:
[----:B------:R-:W-:Y:S05]  /*2a20*/  BSYNC B1 ;  /* 0x0000000000017941 */ /* 0x000fea0003800000 */
.L_x_42:
        /* <DEDUP_REMOVED lines=12> */
.L_x_45:
[----:B------:R-:W-:Y:S05]  /*2af0*/  BSYNC B1 ;  /* 0x0000000000017941 */ /* 0x000fea0003800000 */
.L_x_44:
[----:B-----5:R-:W-:Y:S01]  /*2b00*/  LOP3.LUT R24, R24, 0xff, RZ, 0xc0, !PT ;  /* 0x000000ff18187812 */ /* 0x020fe200078ec0ff */
[----:B------:R-:W-:Y:S01]  /*2b10*/  BSSY B1, `(.L_x_46) ;  /* 0x000000b000017945 */ /* 0x000fe20003800000 */
[----:B------:R-:W-:Y:S02]  /*2b20*/  ISETP.LT.OR P4, PT, R43, 0x9, !P0 ;  /* 0x000000092b00780c */ /* 0x000fe40004781670 */
[----:B------:R-:W-:-:S05]  /*2b30*/  F2FP.F16.E4M3.UNPACK_B R24, R24 ;  /* 0x00000018ff18723e */ /* 0x000fca00020006ff */
[----:B----4-:R-:W-:Y:S01]  /*2b40*/  HADD2.F32 R25, -RZ, R24.H0_H0 ;  /* 0x20000018ff197230 */ /* 0x010fe20000004100 */
[----:B------:R-:W-:-:S04]  /*2b50*/  PRMT R24, RZ, 0x7610, R24 ;  /* 0x00007610ff187816 */ /* 0x000fc80000000018 */
[----:B------:R-:W-:-:S04]  /*2b60*/  FMUL R25, R25, R12 ;  /* 0x0000000c19197220 */ /* 0x000fc80000400000 */
[----:B------:R-:W-:-:S05]  /*2b70*/  FFMA R25, R36, R11, R25 ;  /* 0x0000000b24197223 */ /* 0x000fca0000000019 */
[----:B------:R-:W-:-:S05]  /*2b80*/  F2FP.SATFINITE.E4M3.F32.PACK_AB_MERGE_C R25, RZ, R25, RZ ;  /* 0x00000019ff19723e */ /* 0x000fca00048070ff */
[----:B------:R4:W-:Y:S01]  /*2b90*/  @!P3 STG.E.U8 desc[UR20][R6.64+0x1], R25 ;  /* 0x000001190600b986 */ /* 0x0009e2000c101114 */
[----:B------:R-:W-:Y:S05]  /*2ba0*/  @P4 BRA `(.L_x_47) ;  /* 0x0000000000044947 */ /* 0x000fea0003800000 */
[----:B------:R0:W5:Y:S02]  /*2bb0*/  LDG.E.U8 R24, desc[UR20][R4.64+0x8] ;  /* 0x0000081404187981 */ /* 0x000164000c1e1100 */
.L_x_47:
[----:B------:R-:W-:Y:S05]  /*2bc0*/  BSYNC B1 ;  /* 0x0000000000017941 */ /* 0x000fea0003800000 */
.L_x_46:
[----:B-----5:R-:W-:Y:S01]  /*2bd0*/  LOP3.LUT R24, R24, 0xff, RZ, 0xc0, !PT ;  /* 0x000000ff18187812 */ /* 0x020fe200078ec0ff */
[----:B------:R-:W-:Y:S01]  /*2be0*/  BSSY B1, `(.L_x_48) ;  /* 0x000000b000017945 */ /* 0x000fe20003800000 */
[----:B------:R-:W-:Y:S02]  /*2bf0*/  ISETP.LT.OR P0, PT, R43, 0xa, !P0 ;  /* 0x0000000a2b00780c */ /* 0x000fe40004701670 */
[----:B------:R-:W-:-:S05]  /*2c00*/  F2FP.F16.E4M3.UNPACK_B R24, R24 ;  /* 0x00000018ff18723e */ /* 0x000fca00020006ff */
[----:B----4-:R-:W-:-:S05]  /*2c10*/  HADD2.F32 R25, -RZ, R24.H0_H0 ;  /* 0x20000018ff197230 */ /* 0x010fca0000004100 */
[----:B------:R-:W-:-:S04]  /*2c20*/  FMUL R24, R25, R12 ;  /* 0x0000000c19187220 */ /* 0x000fc80000400000 */
[----:B------:R-:W-:-:S05]  /*2c30*/  FFMA R24, R33, R11, R24 ;  /* 0x0000000b21187223 */ /* 0x000fca0000000018 */
[----:B------:R-:W-:Y:S02]  /*2c40*/  F2FP.SATFINITE.E4M3.F32.PACK_AB_MERGE_C R25, RZ, R24, RZ ;  /* 0x00000018ff19723e */ /* 0x000fe400048070ff */
[----:B------:R-:W-:-:S03]  /*2c50*/  PRMT R24, RZ, 0x7610, R24 ;  /* 0x00007610ff187816 */ /* 0x000fc60000000018 */
[----:B------:R4:W-:Y:S01]  /*2c60*/  @!P4 STG.E.U8 desc[UR20][R26.64+0x8], R25 ;  /* 0x000008191a00c986 */ /* 0x0009e2000c101114 */
[----:B------:R-:W-:Y:S05]  /*2c70*/  @P0 BRA `(.L_x_49) ;  /* 0x0000000000040947 */ /* 0x000fea0003800000 */
[----:B------:R0:W5:Y:S02]  /*2c80*/  LDG.E.U8 R24, desc[UR20][R4.64+0x9] ;  /* 0x0000091404187981 */ /* 0x000164000c1e1100 */
.L_x_49:
[----:B------:R-:W-:Y:S05]  /*2c90*/  BSYNC B1 ;  /* 0x0000000000017941 */ /* 0x000fea0003800000 */
.L_x_48:
[----:B-----5:R-:W-:Y:S01]  /*2ca0*/  LOP3.LUT R24, R24, 0xff, RZ, 0xc0, !PT ;  /* 0x000000ff18187812 */ /* 0x020fe200078ec0ff */
[----:B------:R-:W-:Y:S01]  /*2cb0*/  BSSY B1, `(.L_x_50) ;  /* 0x000000b000017945 */ /* 0x000fe20003800000 */
[----:B------:R-:W-:Y:S02]  /*2cc0*/  ISETP.LT.OR P3, PT, R43, 0x9, !P1 ;  /* 0x000000092b00780c */ /* 0x000fe40004f61670 */
[----:B------:R-:W-:Y:S02]  /*2cd0*/  F2FP.F16.E4M3.UNPACK_B R24, R24 ;  /* 0x00000018ff18723e */ /* 0x000fe400020006ff */
[----:B0-2---:R-:W-:-:S03]  /*2ce0*/  PRMT R4, RZ, 0x7610, R4 ;  /* 0x00007610ff047816 */ /* 0x005fc60000000004 */
[----:B------:R-:W-:-:S05]  /*2cf0*/  HADD2.F32 R5, -RZ, R24.H0_H0 ;  /* 0x20000018ff057230 */ /* 0x000fca0000004100 */
[----:B------:R-:W-:-:S04]  /*2d00*/  FMUL R5, R5, R12 ;  /* 0x0000000c05057220 */ /* 0x000fc80000400000 */
[----:B------:R-:W-:-:S05]  /*2d10*/  FFMA R5, R34, R11, R5 ;  /* 0x0000000b22057223 */ /* 0x000fca0000000005 */
[----:B------:R-:W-:-:S05]  /*2d20*/  F2FP.SATFINITE.E4M3.F32.PACK_AB_MERGE_C R5, RZ, R5, RZ ;  /* 0x00000005ff05723e */ /* 0x000fca00048070ff */
[----:B------:R0:W-:Y:S01]  /*2d30*/  @!P0 STG.E.U8 desc[UR20][R26.64+0x9], R5 ;  /* 0x000009051a008986 */ /* 0x0001e2000c101114 */
[----:B------:R-:W-:Y:S05]  /*2d40*/  @P3 BRA `(.L_x_51) ;  /* 0x0000000000043947 */ /* 0x000fea0003800000 */
[----:B------:R2:W5:Y:S02]  /*2d50*/  LDG.E.U8 R4, desc[UR20][R22.64+0x8] ;  /* 0x0000081416047981 */ /* 0x000564000c1e1100 */
.L_x_51:
[----:B------:R-:W-:Y:S05]  /*2d60*/  BSYNC B1 ;  /* 0x0000000000017941 */ /* 0x000fea0003800000 */
.L_x_50:
[----:B-----5:R-:W-:Y:S01]  /*2d70*/  LOP3.LUT R4, R4, 0xff, RZ, 0xc0, !PT ;  /* 0x000000ff04047812 */ /* 0x020fe200078ec0ff */
[----:B------:R-:W-:Y:S01]  /*2d80*/  BSSY B1, `(.L_x_52) ;  /* 0x000000b000017945 */ /* 0x000fe20003800000 */
[----:B------:R-:W-:Y:S02]  /*2d90*/  ISETP.LT.OR P1, PT, R43, 0xa, !P1 ;  /* 0x0000000a2b00780c */ /* 0x000fe40004f21670 */
[----:B------:R-:W-:-:S05]  /*2da0*/  F2FP.F16.E4M3.UNPACK_B R4, R4 ;  /* 0x00000004ff04723e */ /* 0x000fca00020006ff */
[----:B0-----:R-:W-:-:S05]  /*2db0*/  HADD2.F32 R5, -RZ, R4.H0_H0 ;  /* 0x20000004ff057230 */ /* 0x001fca0000004100 */
[----:B------:R-:W-:-:S04]  /*2dc0*/  FMUL R4, R5, R12 ;  /* 0x0000000c05047220 */ /* 0x000fc80000400000 */
[----:B------:R-:W-:-:S05]  /*2dd0*/  FFMA R4, R21, R11, R4 ;  /* 0x0000000b15047223 */ /* 0x000fca0000000004 */
[----:B------:R-:W-:Y:S02]  /*2de0*/  F2FP.SATFINITE.E4M3.F32.PACK_AB_MERGE_C R5, RZ, R4, RZ ;  /* 0x00000004ff05723e */ /* 0x000fe400048070ff */
[----:B------:R-:W-:-:S03]  /*2df0*/  PRMT R4, RZ, 0x7610, R4 ;  /* 0x00007610ff047816 */ /* 0x000fc60000000004 */
[----:B------:R0:W-:Y:S01]  /*2e00*/  @!P3 STG.E.U8 desc[UR20][R6.64+0x8], R5 ;  /* 0x000008050600b986 */ /* 0x0001e2000c101114 */
[----:B------:R-:W-:Y:S05]  /*2e10*/  @P1 BRA `(.L_x_53) ;  /* 0x0000000000041947 */ /* 0x000fea0003800000 */
[----:B------:R0:W5:Y:S02]  /*2e20*/  LDG.E.U8 R4, desc[UR20][R22.64+0x9] ;  /* 0x0000091416047981 */ /* 0x000164000c1e1100 */
.L_x_53:
[----:B------:R-:W-:Y:S05]  /*2e30*/  BSYNC B1 ;  /* 0x0000000000017941 */ /* 0x000fea0003800000 */
.L_x_52:
[----:B------:R-:W-:Y:S05]  /*2e40*/  @P1 BRA `(.L_x_54) ;  /* 0x0000000000a81947 */ /* 0x000fea0003800000 */
[----:B-----5:R-:W-:-:S04]  /*2e50*/  LOP3.LUT R4, R4, 0xff, RZ, 0xc0, !PT ;  /* 0x000000ff04047812 */ /* 0x020fc800078ec0ff */
[----:B------:R-:W-:-:S05]  /*2e60*/  F2FP.F16.E4M3.UNPACK_B R4, R4 ;  /* 0x00000004ff04723e */ /* 0x000fca00020006ff */
[----:B0-----:R-:W-:-:S05]  /*2e70*/  HADD2.F32 R5, -RZ, R4.H0_H0 ;  /* 0x20000004ff057230 */ /* 0x001fca0000004100 */
[----:B------:R-:W-:-:S04]  /*2e80*/  FMUL R5, R5, R12 ;  /* 0x0000000c05057220 */ /* 0x000fc80000400000 */
[----:B------:R-:W-:-:S05]  /*2e90*/  FFMA R5, R32, R11, R5 ;  /* 0x0000000b20057223 */ /* 0x000fca0000000005 */
[----:B------:R-:W-:-:S05]  /*2ea0*/  F2FP.SATFINITE.E4M3.F32.PACK_AB_MERGE_C R5, RZ, R5, RZ ;  /* 0x00000005ff05723e */ /* 0x000fca00048070ff */
[----:B------:R0:W-:Y:S01]  /*2eb0*/  STG.E.U8 desc[UR20][R6.64+0x9], R5 ;  /* 0x0000090506007986 */ /* 0x0001e2000c101114 */
[----:B------:R-:W-:Y:S05]  /*2ec0*/  BRA `(.L_x_54) ;  /* 0x0000000000887947 */ /* 0x000fea0003800000 */
.L_x_37:
[----:B------:R-:W-:Y:S01]  /*2ed0*/  ISETP.GE.AND P1, PT, R40, 0x1, PT ;  /* 0x000000012800780c */ /* 0x000fe20003f26270 */
[-C--:B------:R-:W-:Y:S01]  /*2ee0*/  FMUL R37, R37, R11.reuse ;  /* 0x0000000b25257220 */ /* 0x080fe20000400000 */
[-C--:B------:R-:W-:Y:S01]  /*2ef0*/  FMUL R38, R38, R11.reuse ;  /* 0x0000000b26267220 */ /* 0x080fe20000400000 */
[----:B------:R-:W-:Y:S01]  /*2f00*/  ISETP.GE.AND P0, PT, R40, 0x9, PT ;  /* 0x000000092800780c */ /* 0x000fe20003f06270 */
[-C--:B------:R-:W-:Y:S01]  /*2f10*/  FMUL R35, R35, R11.reuse ;  /* 0x0000000b23237220 */ /* 0x080fe20000400000 */
[C---:B------:R-:W-:Y:S01]  /*2f20*/  ISETP.LT.OR P4, PT, R43.reuse, 0x1, !P1 ;  /* 0x000000012b00780c */ /* 0x040fe20004f81670 */
[-C--:B------:R-:W-:Y:S01]  /*2f30*/  FMUL R36, R36, R11.reuse ;  /* 0x0000000b24247220 */ /* 0x080fe20000400000 */
[----:B------:R-:W-:Y:S01]  /*2f40*/  ISETP.LT.OR P5, PT, R43, 0x2, !P1 ;  /* 0x000000022b00780c */ /* 0x000fe20004fa1670 */
[----:B------:R-:W-:Y:S01]  /*2f50*/  FMUL R33, R33, R11 ;  /* 0x0000000b21217220 */ /* 0x000fe20000400000 */
[----:B------:R-:W-:Y:S01]  /*2f60*/  F2FP.SATFINITE.E4M3.F32.PACK_AB_MERGE_C R37, RZ, R37, RZ ;  /* 0x00000025ff25723e */ /* 0x000fe200048070ff */
[-C--:B------:R-:W-:Y:S01]  /*2f70*/  FMUL R34, R34, R11.reuse ;  /* 0x0000000b22227220 */ /* 0x080fe20000400000 */
[----:B------:R-:W-:Y:S01]  /*2f80*/  F2FP.SATFINITE.E4M3.F32.PACK_AB_MERGE_C R5, RZ, R38, RZ ;  /* 0x00000026ff05723e */ /* 0x000fe200048070ff */
[-C--:B------:R-:W-:Y:S01]  /*2f90*/  FMUL R21, R21, R11.reuse ;  /* 0x0000000b15157220 */ /* 0x080fe20000400000 */
[C---:B------:R-:W-:Y:S01]  /*2fa0*/  ISETP.LT.OR P3, PT, R43.reuse, 0x1, !P0 ;  /* 0x000000012b00780c */ /* 0x040fe20004761670 */
[----:B------:R-:W-:Y:S01]  /*2fb0*/  FMUL R32, R32, R11 ;  /* 0x0000000b20207220 */ /* 0x000fe20000400000 */
[----:B------:R-:W-:-:S02]  /*2fc0*/  ISETP.LT.OR P6, PT, R43, 0x9, !P0 ;  /* 0x000000092b00780c */ /* 0x000fc400047c1670 */
[----:B------:R-:W-:Y:S01]  /*2fd0*/  F2FP.SATFINITE.E4M3.F32.PACK_AB_MERGE_C R35, RZ, R35, RZ ;  /* 0x00000023ff23723e */ /* 0x000fe200048070ff */
[----:B------:R-:W-:Y:S01]  /*2fe0*/  @!P4 STG.E.U8 desc[UR20][R26.64], R37 ;  /* 0x000000251a00c986 */ /* 0x000fe2000c101114 */
[C---:B------:R-:W-:Y:S02]  /*2ff0*/  ISETP.LT.OR P4, PT, R43.reuse, 0x9, !P1 ;  /* 0x000000092b00780c */ /* 0x040fe40004f81670 */
[C---:B------:R-:W-:Y:S01]  /*3000*/  ISETP.LT.OR P1, PT, R43.reuse, 0xa, !P1 ;  /* 0x0000000a2b00780c */ /* 0x040fe20004f21670 */
[----:B------:R1:W-:Y:S01]  /*3010*/  @!P5 STG.E.U8 desc[UR20][R26.64+0x1], R5 ;  /* 0x000001051a00d986 */ /* 0x0003e2000c101114 */
[C---:B------:R-:W-:Y:S02]  /*3020*/  ISETP.LT.OR P5, PT, R43.reuse, 0x2, !P0 ;  /* 0x000000022b00780c */ /* 0x040fe400047a1670 */
[----:B------:R-:W-:Y:S01]  /*3030*/  ISETP.LT.OR P0, PT, R43, 0xa, !P0 ;  /* 0x0000000a2b00780c */ /* 0x000fe20004701670 */
[----:B------:R2:W-:Y:S01]  /*3040*/  @!P3 STG.E.U8 desc[UR20][R6.64], R35 ;  /* 0x000000230600b986 */ /* 0x0005e2000c101114 */
[----:B------:R-:W-:-:S02]  /*3050*/  F2FP.SATFINITE.E4M3.F32.PACK_AB_MERGE_C R33, RZ, R33, RZ ;  /* 0x00000021ff21723e */ /* 0x000fc400048070ff */
[----:B------:R-:W-:Y:S02]  /*3060*/  F2FP.SATFINITE.E4M3.F32.PACK_AB_MERGE_C R23, RZ, R34, RZ ;  /* 0x00000022ff17723e */ /* 0x000fe400048070ff */
[----:B------:R-:W-:Y:S02]  /*3070*/  F2FP.SATFINITE.E4M3.F32.PACK_AB_MERGE_C R21, RZ, R21, RZ ;  /* 0x00000015ff15723e */ /* 0x000fe400048070ff */
[----:B------:R-:W-:Y:S02]  /*3080*/  F2FP.SATFINITE.E4M3.F32.PACK_AB_MERGE_C R25, RZ, R32, RZ ;  /* 0x00000020ff19723e */ /* 0x000fe400048070ff */
[----:B-1----:R-:W-:-:S05]  /*3090*/  F2FP.SATFINITE.E4M3.F32.PACK_AB_MERGE_C R5, RZ, R36, RZ ;  /* 0x00000024ff05723e */ /* 0x002fca00048070ff */
[----:B------:R2:W-:Y:S04]  /*30a0*/  @!P5 STG.E.U8 desc[UR20][R6.64+0x1], R5 ;  /* 0x000001050600d986 */ /* 0x0005e8000c101114 */
[----:B------:R2:W-:Y:S04]  /*30b0*/  @!P4 STG.E.U8 desc[UR20][R26.64+0x8], R33 ;  /* 0x000008211a00c986 */ /* 0x0005e8000c101114 */
[----:B------:R2:W-:Y:S04]  /*30c0*/  @!P1 STG.E.U8 desc[UR20][R26.64+0x9], R23 ;  /* 0x000009171a009986 */ /* 0x0005e8000c101114 */
[----:B------:R2:W-:Y:S04]  /*30d0*/  @!P6 STG.E.U8 desc[UR20][R6.64+0x8], R21 ;  /* 0x000008150600e986 */ /* 0x0005e8000c101114 */
[----:B------:R2:W-:Y:S02]  /*30e0*/  @!P0 STG.E.U8 desc[UR20][R6.64+0x9], R25 ;  /* 0x0000091906008986 */ /* 0x0005e4000c101114 */
.L_x_54:
[----:B------:R-:W-:Y:S05]  /*30f0*/  BSYNC B0 ;  /* 0x0000000000007941 */ /* 0x000fea0003800000 */
.L_x_36:
[----:B------:R-:W-:Y:S01]  /*3100*/  LEA R0, P0, R2, R0, 0x1 ;  /* 0x0000000002007211 */ /* 0x000fe200078008ff */
[----:B------:R-:W-:Y:S01]  /*3110*/  ULDC.64 UR6, c[0x0][0x650] ;  /* 0x0001940000067ab9 */ /* 0x000fe20000000a00 */
[----:B-----5:R-:W-:Y:S01]  /*3120*/  IMAD.U32 R4, RZ, RZ, UR12 ;  /* 0x0000000cff047e24 */ /* 0x020fe2000f8e00ff */
[----:B0-2---:R-:W-:Y:S01]  /*3130*/  PRMT R7, RZ, 0x7610, R7 ;  /* 0x00007610ff077816 */ /* 0x005fe20000000007 */
[----:B------:R-:W-:Y:S02]  /*3140*/  IMAD.MOV.U32 R5, RZ, RZ, -0x1 ;  /* 0xffffffffff057424 */ /* 0x000fe400078e00ff */
[----:B------:R-:W-:Y:S01]  /*3150*/  IMAD.X R9, R10, 0x1, R9, P0 ;  /* 0x000000010a097824 */ /* 0x000fe200000e0609 */
[----:B------:R-:W-:Y:S01]  /*3160*/  ISETP.GE.U32.AND P0, PT, R0, UR6, PT ;  /* 0x0000000600007c0c */ /* 0x000fe2000bf06070 */
[----:B------:R0:W-:Y:S01]  /*3170*/  SYNCS.ARRIVE.TRANS64.A1T0 RZ, [R4+UR23], RZ ;  /* 0x000000ff04ff79a7 */ /* 0x0001e20008100017 */
[----:B------:R-:W-:Y:S02]  /*3180*/  IMAD.MOV.U32 R6, RZ, RZ, -0x1 ;  /* 0xffffffffff067424 */ /* 0x000fe400078e00ff */
[----:B------:R-:W-:Y:S01]  /*3190*/  ISETP.GE.U32.AND.EX P0, PT, R9, UR7, PT, P0 ;  /* 0x0000000709007c0c */ /* 0x000fe2000bf06100 */
[----:B0-----:R-:W-:-:S12]  /*31a0*/  IMAD.MOV.U32 R4, RZ, RZ, -0x1 ;  /* 0xffffffffff047424 */ /* 0x001fd800078e00ff */
[----:B------:R-:W-:Y:S05]  /*31b0*/  @P0 BRA `(.L_x_55) ;  /* 0x0000000400580947 */ /* 0x000fea0003800000 */
[----:B----4-:R-:W0:Y:S01]  /*31c0*/  LDC.64 R24, c[0x0][0x628] ;  /* 0x00018a00ff187b82 */ /* 0x010e220000000a00 */
[----:B-1----:R-:W1:Y:S01]  /*31d0*/  S2R R29, SR_CTAID.X ;  /* 0x00000000001d7919 */ /* 0x002e620000002500 */
[----:B---3--:R-:W-:Y:S02]  /*31e0*/  IMAD.MOV.U32 R22, RZ, RZ, R0 ;  /* 0x000000ffff167224 */ /* 0x008fe400078e0000 */
[----:B------:R-:W-:Y:S01]  /*31f0*/  IMAD.MOV.U32 R23, RZ, RZ, R9 ;  /* 0x000000ffff177224 */ /* 0x000fe200078e0009 */
[----:B------:R-:W2:Y:S03]  /*3200*/  S2R R32, SR_CTAID.Y ;  /* 0x0000000000207919 */ /* 0x000ea60000002600 */
[----:B------:R-:W3:Y:S08]  /*3210*/  LDC R28, c[0x0][0x630] ;  /* 0x00018c00ff1c7b82 */ /* 0x000ef00000000800 */
[----:B------:R-:W4:Y:S01]  /*3220*/  LDC.64 R30, c[0x0][0x620] ;  /* 0x00018800ff1e7b82 */ /* 0x000f220000000a00 */
[----:B0-----:R-:W-:-:S04]  /*3230*/  ISETP.NE.U32.AND P0, PT, R24, RZ, PT ;  /* 0x000000ff1800720c */ /* 0x001fc80003f05070 */
[----:B------:R-:W-:-:S13]  /*3240*/  ISETP.NE.AND.EX P0, PT, R25, RZ, PT, P0 ;  /* 0x000000ff1900720c */ /* 0x000fda0003f05300 */
[----:B-1234-:R-:W-:Y:S05]  /*3250*/  @!P0 BRA `(.L_x_56) ;  /* 0x0000000000288947 */ /* 0x01efea0003800000 */
        /* <DEDUP_REMOVED lines=10> */
.L_x_56:
[-CC-:B------:R-:W-:Y:S01]  /*3300*/  SHF.R.U64 R26, R22, R28.reuse, R23.reuse ;  /* 0x0000001c161a7219 */ /* 0x180fe20000001217 */
[----:B------:R-:W0:Y:S01]  /*3310*/  LDC.64 R38, c[0x0][0x640] ;  /* 0x00019000ff267b82 */ /* 0x000e220000000a00 */
[----:B------:R-:W-:Y:S01]  /*3320*/  SHF.R.U32.HI R4, RZ, R28, R23 ;  /* 0x0000001cff047219 */ /* 0x000fe20000011617 */
[----:B------:R-:W-:Y:S01]  /*3330*/  ULDC UR6, c[0x0][0x150] ;  /* 0x0000540000067ab9 */ /* 0x000fe20000000800 */
[----:B------:R-:W-:Y:S02]  /*3340*/  IADD3 R7, P0, RZ, -R26, RZ ;  /* 0x8000001aff077210 */ /* 0x000fe40007f1e0ff */
[----:B------:R-:W-:-:S03]  /*3350*/  I2FP.F32.U32 R21, R29 ;  /* 0x0000001d00157245 */ /* 0x000fc60000201000 */
[----:B------:R-:W1:Y:S01]  /*3360*/  LDC R22, c[0x0][0x618] ;  /* 0x00018600ff167b82 */ /* 0x000e620000000800 */
[----:B------:R-:W-:Y:S02]  /*3370*/  IMAD.X R5, RZ, RZ, ~R4, P0 ;  /* 0x000000ffff057224 */ /* 0x000fe400000e0e04 */
[----:B------:R-:W-:Y:S01]  /*3380*/  FMUL R21, R21, UR6 ;  /* 0x0000000615157c20 */ /* 0x000fe20008400000 */
[----:B------:R-:W-:Y:S01]  /*3390*/  IMAD.MOV.U32 R4, RZ, RZ, R0 ;  /* 0x000000ffff047224 */ /* 0x000fe200078e0000 */
[----:B------:R-:W-:Y:S01]  /*33a0*/  ULDC UR6, c[0x0][0x154] ;  /* 0x0000550000067ab9 */ /* 0x000fe20000000800 */
[-C--:B------:R-:W-:Y:S02]  /*33b0*/  IMAD R6, R5, R30.reuse, RZ ;  /* 0x0000001e05067224 */ /* 0x080fe400078e02ff */
[----:B------:R-:W-:Y:S01]  /*33c0*/  IMAD.MOV.U32 R5, RZ, RZ, R9 ;  /* 0x000000ffff057224 */ /* 0x000fe200078e0009 */
[----:B------:R-:W2:Y:S01]  /*33d0*/  LDC R34, c[0x0][0x608] ;  /* 0x00018200ff227b82 */ /* 0x000ea20000000800 */
[----:B------:R-:W3:Y:S01]  /*33e0*/  F2I.U32.TRUNC.NTZ R21, R21 ;  /* 0x0000001500157305 */ /* 0x000ee2000020f000 */
[----:B------:R-:W-:-:S04]  /*33f0*/  IMAD.WIDE.U32 R4, R7, R30, R4 ;  /* 0x0000001e07047225 */ /* 0x000fc800078e0004 */
[----:B------:R-:W-:Y:S02]  /*3400*/  IMAD R7, R7, R31, R6 ;  /* 0x0000001f07077224 */ /* 0x000fe400078e0206 */
[----:B------:R-:W4:Y:S01]  /*3410*/  LDC R36, c[0x0][0x658] ;  /* 0x00019600ff247b82 */ /* 0x000f220000000800 */
[----:B0-----:R-:W-:Y:S01]  /*3420*/  ISETP.NE.U32.AND P0, PT, R38, RZ, PT ;  /* 0x000000ff2600720c */ /* 0x001fe20003f05070 */
[----:B------:R-:W-:Y:S01]  /*3430*/  IMAD.IADD R5, R5, 0x1, R7 ;  /* 0x0000000105057824 */ /* 0x000fe200078e0207 */
[----:B------:R-:W-:Y:S02]  /*3440*/  I2FP.F32.U32 R7, R32 ;  /* 0x0000002000077245 */ /* 0x000fe40000201000 */
[----:B------:R-:W-:-:S03]  /*3450*/  ISETP.NE.AND.EX P0, PT, R39, RZ, PT, P0 ;  /* 0x000000ff2700720c */ /* 0x000fc60003f05300 */
[----:B------:R-:W0:Y:S01]  /*3460*/  LDC R6, c[0x0][0x144] ;  /* 0x00005100ff067b82 */ /* 0x000e220000000800 */
[----:B------:R-:W-:Y:S01]  /*3470*/  FMUL R7, R7, UR6 ;  /* 0x0000000607077c20 */ /* 0x000fe20008400000 */
[-C--:B-1----:R-:W-:Y:S01]  /*3480*/  SHF.R.U64 R24, R4, R22.reuse, R5 ;  /* 0x0000001604187219 */ /* 0x082fe20000001205 */
[----:B---3--:R-:W-:Y:S01]  /*3490*/  IMAD.MOV R21, RZ, RZ, -R21 ;  /* 0x000000ffff157224 */ /* 0x008fe200078e0a15 */
[----:B------:R-:W-:Y:S01]  /*34a0*/  SHF.R.U32.HI R5, RZ, R22, R5 ;  /* 0x00000016ff057219 */ /* 0x000fe20000011605 */
[----:B------:R1:W3:Y:S03]  /*34b0*/  F2I.U32.TRUNC.NTZ R30, R7 ;  /* 0x00000007001e7305 */ /* 0x0002e6000020f000 */
[----:B------:R-:W1:Y:S01]  /*34c0*/  LDC R31, c[0x0][0x148] ;  /* 0x00005200ff1f7b82 */ /* 0x000e620000000800 */
[-CC-:B--2---:R-:W-:Y:S02]  /*34d0*/  SHF.R.U64 R28, R24, R34.reuse, R5.reuse ;  /* 0x00000022181c7219 */ /* 0x184fe40000001205 */
[----:B------:R-:W-:-:S05]  /*34e0*/  SHF.R.U32.HI R5, RZ, R34, R5 ;  /* 0x00000022ff057219 */ /* 0x000fca0000011605 */
[----:B------:R-:W2:Y:S01]  /*34f0*/  LDC R33, c[0x0][0x600] ;  /* 0x00018000ff217b82 */ /* 0x000ea20000000800 */
[-CC-:B----4-:R-:W-:Y:S02]  /*3500*/  SHF.R.U64 R27, R28, R36.reuse, R5.reuse ;  /* 0x000000241c1b7219 */ /* 0x190fe40000001205 */
[----:B------:R-:W-:-:S03]  /*3510*/  SHF.R.U32.HI R5, RZ, R36, R5 ;  /* 0x00000024ff057219 */ /* 0x000fc60000011605 */
[----:B------:R-:W-:Y:S02]  /*3520*/  IMAD.MOV.U32 R4, RZ, RZ, R27 ;  /* 0x000000ffff047224 */ /* 0x000fe400078e001b */
[----:B------:R-:W4:Y:S01]  /*3530*/  LDC R35, c[0x0][0x648] ;  /* 0x00019200ff237b82 */ /* 0x000f220000000800 */
[----:B0-----:R-:W-:-:S07]  /*3540*/  IMAD R34, R6, R21, R29 ;  /* 0x0000001506227224 */ /* 0x001fce00078e021d */
[----:B------:R-:W0:Y:S08]  /*3550*/  LDC R37, c[0x0][0x638] ;  /* 0x00018e00ff257b82 */ /* 0x000e300000000800 */
[----:B------:R-:W0:Y:S01]  /*3560*/  LDC R40, c[0x0][0x610] ;  /* 0x00018400ff287b82 */ /* 0x000e220000000800 */
[----:B-1-3--:R-:W-:Y:S05]  /*3570*/  @!P0 BRA `(.L_x_57) ;  /* 0x0000000000288947 */ /* 0x00afea0003800000 */
[----:B------:R-:W1:Y:S02]  /*3580*/  LDC R4, c[0x0][0x64c] ;  /* 0x00019300ff047b82 */ /* 0x000e640000000800 */
[----:B-1----:R-:W-:-:S05]  /*3590*/  IADD3 R21, P0, R27, R4, RZ ;  /* 0x000000041b157210 */ /* 0x002fca0007f1e0ff */
        /* <DEDUP_REMOVED lines=8> */
.L_x_57:
[----:B----4-:R-:W-:Y:S01]  /*3620*/  SHF.R.U64 R5, R4, R35, R5 ;  /* 0x0000002304057219 */ /* 0x010fe20000001205 */
        /* <DEDUP_REMOVED lines=8> */
[----:B------:R-:W-:Y:S02]  /*36b0*/  IMAD.MOV.U32 R6, RZ, RZ, 0x1 ;  /* 0x00000001ff067424 */ /* 0x000fe400078e00ff */
[----:B------:R-:W-:Y:S02]  /*36c0*/  IMAD R5, R5, R40, R34 ;  /* 0x0000002805057224 */ /* 0x000fe400078e0222 */
[--C-:B------:R-:W-:Y:S01]  /*36d0*/  IMAD R4, R4, R33, R7.reuse ;  /* 0x0000002104047224 */ /* 0x100fe200078e0207 */
[----:B------:R-:W-:-:S04]  /*36e0*/  PRMT R7, R6, 0x7610, R7 ;  /* 0x0000761006077816 */ /* 0x000fc80000000007 */
[----:B------:R-:W-:Y:S02]  /*36f0*/  SEL R6, R4, R5, !P2 ;  /* 0x0000000504067207 */ /* 0x000fe40005000000 */
[----:B------:R-:W-:Y:S01]  /*3700*/  SEL R5, R5, R4, !P2 ;  /* 0x0000000405057207 */ /* 0x000fe20005000000 */
[----:B------:R-:W-:-:S07]  /*3710*/  IMAD.MOV.U32 R4, RZ, RZ, R26 ;  /* 0x000000ffff047224 */ /* 0x000fce00078e001a */
.L_x_55:
[----:B------:R-:W-:Y:S02]  /*3720*/  LOP3.LUT P0, RZ, R7, 0xff, RZ, 0xc0, !PT ;  /* 0x000000ff07ff7812 */ /* 0x000fe4000780c0ff */
[----:B------:R-:W-:-:S11]  /*3730*/  LOP3.LUT R42, R42, 0x1, RZ, 0x3c, !PT ;  /* 0x000000012a2a7812 */ /* 0x000fd600078e3cff */
[----:B------:R-:W-:Y:S05]  /*3740*/  @P0 BRA `(.L_x_58) ;  /* 0xffffffe000180947 */ /* 0x000fea000383ffff */
[----:B------:R-:W-:Y:S05]  /*3750*/  EXIT ;  /* 0x000000000000794d */ /* 0x000fea0003800000 */
.L_x_14:
[----:B------:R-:W-:-:S08]  /*3760*/  ISETP.NE.AND P0, PT, R20, RZ, PT ;  /* 0x000000ff1400720c */ /* 0x000fd00003f05270 */
[----:B-----5:R-:W0:-:S00]  /*3770*/  USETMAXREG.DEALLOC.CTAPOOL 0x28 ;  /* 0x00000028000079c8 */ /* 0x020e0000080e0500 */
[----:B------:R-:W-:Y:S05]  /*3780*/  @P0 EXIT ;  /* 0x000000000000094d */ /* 0x000fea0003800000 */
[----:B0-----:R-:W-:Y:S01]  /*3790*/  LOP3.LUT P0, RZ, R16, 0xff, RZ, 0xc0, !PT ;  /* 0x000000ff10ff7812 */ /* 0x001fe2000780c0ff */
[----:B------:R-:W-:Y:S02]  /*37a0*/  IMAD.MOV.U32 R11, RZ, RZ, 0x1 ;  /* 0x00000001ff0b7424 */ /* 0x000fe400078e00ff */
[----:B------:R-:W-:-:S10]  /*37b0*/  IMAD.MOV.U32 R12, RZ, RZ, RZ ;  /* 0x000000ffff0c7224 */ /* 0x000fd400078e00ff */
[----:B------:R-:W-:Y:S05]  /*37c0*/  @!P0 BRA `(.L_x_59) ;  /* 0x0000000c00108947 */ /* 0x000fea0003800000 */
[----:B------:R-:W-:Y:S01]  /*37d0*/  LOP3.LUT P0, RZ, R13, 0x1f, RZ, 0xc0, !PT ;  /* 0x0000001f0dff7812 */ /* 0x000fe2000780c0ff */
[----:B------:R-:W-:Y:S01]  /*37e0*/  ULDC UR5, c[0x0][0x658] ;  /* 0x0001960000057ab9 */ /* 0x000fe20000000800 */
[----:B------:R-:W-:Y:S01]  /*37f0*/  UMOV UR6, 0xffffffff ;  /* 0xffffffff00067882 */ /* 0x000fe20000000000 */
[----:B------:R-:W-:Y:S01]  /*3800*/  BSSY B0, `(.L_x_59) ;  /* 0x00000c0000007945 */ /* 0x000fe20003800000 */
[----:B------:R-:W-:Y:S01]  /*3810*/  USHF.L.U32 UR6, UR6, UR5, URZ ;  /* 0x0000000506067299 */ /* 0x000fe2000800063f */
[C---:B------:R-:W-:Y:S01]  /*3820*/  ISETP.NE.AND P3, PT, R7.reuse, RZ, PT ;  /* 0x000000ff0700720c */ /* 0x040fe20003f65270 */
[----:B------:R-:W-:Y:S01]  /*3830*/  IMAD.MOV.U32 R13, RZ, RZ, 0x1 ;  /* 0x00000001ff0d7424 */ /* 0x000fe200078e00ff */
[----:B------:R-:W-:Y:S01]  /*3840*/  ISETP.NE.OR P0, PT, R7, RZ, !P0 ;  /* 0x000000ff0700720c */ /* 0x000fe20004705670 */
[----:B------:R-:W-:Y:S01]  /*3850*/  IMAD.MOV.U32 R11, RZ, RZ, 0x1 ;  /* 0x00000001ff0b7424 */ /* 0x000fe200078e00ff */
[----:B------:R-:W-:Y:S01]  /*3860*/  LOP3.LUT R15, R8, 0x2, RZ, 0xfc, !PT ;  /* 0x00000002080f7812 */ /* 0x000fe200078efcff */
[----:B------:R-:W-:Y:S01]  /*3870*/  IMAD.MOV.U32 R12, RZ, RZ, RZ ;  /* 0x000000ffff0c7224 */ /* 0x000fe200078e00ff */
[----:B------:R-:W-:Y:S01]  /*3880*/  ULDC UR4, c[0x0][0x600] ;  /* 0x0001800000047ab9 */ /* 0x000fe20000000800 */
[----:B------:R-:W-:Y:S01]  /*3890*/  UMOV UR7, 0x1 ;  /* 0x0000000100077882 */ /* 0x000fe20000000000 */
[----:B------:R-:W-:-:S02]  /*38a0*/  UIADD3 UR22, UR13, 0x1, URZ ;  /* 0x000000010d167890 */ /* 0x000fc4000fffe03f */
[----:B------:R-:W-:Y:S02]  /*38b0*/  UIADD3 UR16, UR4, -0x1, URZ ;  /* 0xffffffff04107890 */ /* 0x000fe4000fffe03f */
[----:B------:R-:W-:Y:S02]  /*38c0*/  USHF.L.U32 UR18, UR7, UR5, URZ ;  /* 0x0000000507127299 */ /* 0x000fe4000800063f */
[----:B------:R-:W-:Y:S01]  /*38d0*/  ULOP3.LUT UR17, URZ, UR6, URZ, 0x33, !UPT ;  /* 0x000000063f117292 */ /* 0x000fe2000f8e333f */
[----:B------:R-:W-:-:S11]  /*38e0*/  ULDC.64 UR20, c[0x0][0x198] ;  /* 0x0000660000147ab9 */ /* 0x000fd60000000a00 */
.L_x_71:
[----:B------:R-:W-:-:S03]  /*38f0*/  UMOV UR4, 0xffffffff ;  /* 0xffffffff00047882 */ /* 0x000fc60000000000 */
[----:B------:R-:W-:Y:S05]  /*3900*/  BRA.DIV UR4, `(.L_x_60) ;  /* 0x0000001a04687947 */ /* 0x000fea000b800000 */
[----:B------:R-:W-:-:S13]  /*3910*/  ELECT P1, URZ, PT ;  /* 0x00000000003f782f */ /* 0x000fda0003820000 */
.L_x_102:
[----:B------:R-:W0:Y:S01]  /*3920*/  LDC R7, c[0x0][0x28c] ;  /* 0x0000a300ff077b82 */ /* 0x000e220000000800 */
[----:B------:R-:W-:Y:S01]  /*3930*/  BSSY B1, `(.L_x_61) ;  /* 0x0000037000017945 */ /* 0x000fe20003800000 */
[----:B0-----:R-:W-:-:S13]  /*3940*/  ISETP.LT.OR P1, PT, R7, 0x1, !P1 ;  /* 0x000000010700780c */ /* 0x001fda0004f21670 */
[----:B------:R-:W-:Y:S05]  /*3950*/  @P1 BRA `(.L_x_62) ;  /* 0x0000000000d01947 */ /* 0x000fea0003800000 */
[----:B------:R-:W-:Y:S02]  /*3960*/  IMAD.SHL.U32 R16, R6, 0x10, RZ ;  /* 0x0000001006107824 */ /* 0x000fe400078e00ff */
[----:B------:R-:W-:Y:S02]  /*3970*/  IMAD.SHL.U32 R17, R5, 0x40, RZ ;  /* 0x0000004005117824 */ /* 0x000fe400078e00ff */
[----:B------:R-:W-:Y:S02]  /*3980*/  IMAD.MOV.U32 R20, RZ, RZ, RZ ;  /* 0x000000ffff147224 */ /* 0x000fe400078e00ff */
[----:B------:R-:W-:Y:S02]  /*3990*/  IMAD.U32 R21, RZ, RZ, UR22 ;  /* 0x00000016ff157e24 */ /* 0x000fe4000f8e00ff */
[----:B------:R-:W-:Y:S02]  /*39a0*/  IMAD.MOV.U32 R5, RZ, RZ, R11 ;  /* 0x000000ffff057224 */ /* 0x000fe400078e000b */
[----:B------:R-:W-:-:S07]  /*39b0*/  IMAD.MOV.U32 R6, RZ, RZ, R12 ;  /* 0x000000ffff067224 */ /* 0x000fce00078e000c */
.L_x_66:
[----:B------:R-:W0:Y:S01]  /*39c0*/  S2R R14, SR_CgaCtaId ;  /* 0x00000000000e7919 */ /* 0x000e220000008800 */
[----:B------:R-:W-:-:S04]  /*39d0*/  MOV R7, 0x400 ;  /* 0x0000040000077802 */ /* 0x000fc80000000f00 */
[----:B0-----:R-:W-:Y:S02]  /*39e0*/  LEA R19, R14, R7, 0x18 ;  /* 0x000000070e137211 */ /* 0x001fe400078ec0ff */
[----:B------:R-:W-:Y:S01]  /*39f0*/  SHF.L.U32 R7, R5, 0x1f, RZ ;  /* 0x0000001f05077819 */ /* 0x000fe200000006ff */
[----:B------:R-:W0:Y:S02]  /*3a00*/  @!P3 LDC R14, c[0x0][0x500] ;  /* 0x00014000ff0ebb82 */ /* 0x000e240000000800 */
[----:B------:R-:W-:-:S04]  /*3a10*/  IMAD R18, R6, 0x8, R19 ;  /* 0x0000000806127824 */ /* 0x000fc800078e0213 */
[----:B------:R-:W1:Y:S02]  /*3a20*/  SYNCS.PHASECHK.TRANS64.TRYWAIT P1, [R18+URZ+0xb0], R7 ;  /* 0x0000b007120075a7 */ /* 0x000e64000802017f */
[----:B-1----:R-:W-:Y:S05]  /*3a30*/  @!P1 BRA `(.L_x_63) ;  /* 0x00000018003c9947 */ /* 0x002fea0003800000 */
.L_x_103:
[----:B-1----:R-:W-:Y:S01]  /*3a40*/  PRMT R7, R15, 0x9910, RZ ;  /* 0x000099100f077816 */ /* 0x002fe200000000ff */
[----:B0-----:R0:W-:Y:S03]  /*3a50*/  @!P3 SYNCS.ARRIVE.TRANS64 RZ, [R18+URZ], R14 ;  /* 0x0000000e12ffb9a7 */ /* 0x0011e6000800003f */
[----:B------:R-:W-:-:S13]  /*3a60*/  ISETP.NE.AND P1, PT, R7, 0x2, PT ;  /* 0x000000020700780c */ /* 0x000fda0003f25270 */
[----:B0-----:R-:W-:Y:S05]  /*3a70*/  @P1 BRA `(.L_x_64) ;  /* 0x0000000000041947 */ /* 0x001fea0003800000 */
[----:B------:R-:W-:Y:S01]  /*3a80*/  BPT.TRAP 0x1 ;  /* 0x000000040000795c */ /* 0x000fe20000300000 */
.L_x_64:
[----:B------:R-:W-:Y:S05]  /*3a90*/  @P0 BRA `(.L_x_65) ;  /* 0x0000000000040947 */ /* 0x000fea0003800000 */
[----:B------:R-:W-:Y:S01]  /*3aa0*/  BPT.TRAP 0x1 ;  /* 0x000000040000795c */ /* 0x000fe20000300000 */
.L_x_65:
[--C-:B------:R-:W-:Y:S01]  /*3ab0*/  IMAD R7, R6, 0x2000, R19.reuse ;  /* 0x0000200006077824 */ /* 0x100fe200078e0213 */
[----:B------:R-:W-:Y:S01]  /*3ac0*/  R2UR UR9, R18 ;  /* 0x00000000120972ca */ /* 0x000fe200000e0000 */
[C---:B------:R-:W-:Y:S01]  /*3ad0*/  IMAD R19, R6.reuse, 0x800, R19 ;  /* 0x0000080006137824 */ /* 0x040fe200078e0213 */
[----:B------:R-:W-:Y:S01]  /*3ae0*/  UIADD3 UR4, UP0, UR20, 0xf0, URZ ;  /* 0x000000f014047890 */ /* 0x000fe2000ff1e03f */
[----:B------:R-:W-:Y:S01]  /*3af0*/  VIADD R21, R21, 0xffffffff ;  /* 0xffffffff15157836 */ /* 0x000fe20000000000 */
[----:B------:R-:W-:Y:S01]  /*3b00*/  R2UR UR5, R7 ;  /* 0x00000000070572ca */ /* 0x000fe200000e0000 */
[----:B------:R-:W-:Y:S01]  /*3b10*/  UIADD3 UR24, UP1, UR20, 0x1f0, URZ ;  /* 0x000001f014187890 */ /* 0x000fe2000ff3e03f */
[----:B------:R-:W-:Y:S01]  /*3b20*/  R2UR UR8, R19 ;  /* 0x00000000130872ca */ /* 0x000fe200000e0000 */
[----:B------:R-:W-:Y:S01]  /*3b30*/  VIADD R6, R6, 0x1 ;  /* 0x0000000106067836 */ /* 0x000fe20000000000 */
[----:B------:R-:W-:Y:S01]  /*3b40*/  R2UR UR11, R17 ;  /* 0x00000000110b72ca */ /* 0x000fe200000e0000 */
[----:B------:R-:W-:Y:S01]  /*3b50*/  UIADD3.X UR25, URZ, UR21, URZ, UP1, !UPT ;  /* 0x000000153f197290 */ /* 0x000fe20008ffe43f */
[----:B------:R-:W-:Y:S01]  /*3b60*/  R2UR UR10, R20 ;  /* 0x00000000140a72ca */ /* 0x000fe200000e0000 */
[----:B------:R-:W-:Y:S01]  /*3b70*/  UMOV UR6, 0x0 ;  /* 0x0000000000067882 */ /* 0x000fe20000000000 */
[----:B------:R-:W-:Y:S01]  /*3b80*/  R2UR UR12, R4 ;  /* 0x00000000040c72ca */ /* 0x000fe200000e0000 */
[----:B------:R-:W-:Y:S01]  /*3b90*/  UMOV UR7, 0x10000000 ;  /* 0x1000000000077882 */ /* 0x000fe20000000000 */
[----:B------:R-:W-:Y:S01]  /*3ba0*/  R2UR UR19, R16 ;  /* 0x00000000101372ca */ /* 0x000fe200000e0000 */
[----:B------:R-:W-:Y:S01]  /*3bb0*/  VIADD R20, R20, 0x80 ;  /* 0x0000008014147836 */ /* 0x000fe20000000000 */
[----:B------:R-:W-:Y:S01]  /*3bc0*/  ISETP.GT.AND P4, PT, R21, 0x1, PT ;  /* 0x000000011500780c */ /* 0x000fe20003f84270 */
[----:B------:R-:W-:Y:S01]  /*3bd0*/  UIADD3 UR14, UR5, 0x280, URZ ;  /* 0x00000280050e7890 */ /* 0x000fe2000fffe03f */
[----:B------:R-:W-:Y:S01]  /*3be0*/  ISETP.NE.AND P1, PT, R6, 0x16, PT ;  /* 0x000000160600780c */ /* 0x000fe20003f25270 */
[----:B------:R-:W-:-:S02]  /*3bf0*/  UIADD3.X UR5, URZ, UR21, URZ, UP0, !UPT ;  /* 0x000000153f057290 */ /* 0x000fc400087fe43f */
[----:B------:R-:W-:Y:S01]  /*3c00*/  UIADD3 UR15, UR8, 0x2c280, URZ ;  /* 0x0002c280080f7890 */ /* 0x000fe2000fffe03f */
[----:B------:R-:W-:Y:S02]  /*3c10*/  SEL R14, RZ, 0x1, P1 ;  /* 0x00000001ff0e7807 */ /* 0x000fe40000800000 */
[----:B------:R-:W-:Y:S01]  /*3c20*/  UMOV UR8, UR14 ;  /* 0x0000000e00087c82 */ /* 0x000fe20008000000 */
[----:B------:R-:W-:Y:S02]  /*3c30*/  SEL R6, R6, RZ, P1 ;  /* 0x000000ff06067207 */ /* 0x000fe40000800000 */
[----:B------:R-:W-:Y:S01]  /*3c40*/  LOP3.LUT R5, R5, R14, RZ, 0x3c, !PT ;  /* 0x0000000e05057212 */ /* 0x000fe200078e3cff */
[----:B------:R0:W-:Y:S02]  /*3c50*/  UTMALDG.3D [UR8], [UR4], desc[UR6] ;  /* 0x00000608040075b4 */ /* 0x0001e40008011000 */
[----:B0-----:R-:W-:Y:S01]  /*3c60*/  UMOV UR8, UR15 ;  /* 0x0000000f00087c82 */ /* 0x001fe20008000000 */
[----:B------:R-:W-:-:S02]  /*3c70*/  UMOV UR11, UR19 ;  /* 0x00000013000b7c82 */ /* 0x000fc40008000000 */
[----:B------:R0:W-:Y:S02]  /*3c80*/  UTMALDG.3D [UR8], [UR24], desc[UR6] ;  /* 0x00000608180075b4 */ /* 0x0001e40008011000 */
[----:B0-----:R-:W-:Y:S05]  /*3c90*/  @P4 BRA `(.L_x_66) ;  /* 0xfffffffc00484947 */ /* 0x001fea000383ffff */
.L_x_62:
[----:B------:R-:W-:Y:S05]  /*3ca0*/  BSYNC B1 ;  /* 0x0000000000017941 */ /* 0x000fea0003800000 */
.L_x_61:
[----:B------:R-:W-:Y:S01]  /*3cb0*/  LOP3.LUT P5, RZ, R13, 0xff, RZ, 0xc0, !PT ;  /* 0x000000ff0dff7812 */ /* 0x000fe200078ac0ff */
[----:B------:R-:W-:Y:S01]  /*3cc0*/  VIADD R7, R12, UR13 ;  /* 0x0000000d0c077c36 */ /* 0x000fe20008000000 */
[----:B------:R-:W-:Y:S01]  /*3cd0*/  ULDC.64 UR4, c[0x0][0x650] ;  /* 0x0001940000047ab9 */ /* 0x000fe20000000a00 */
[----:B------:R-:W-:Y:S01]  /*3ce0*/  IMAD.U32 R12, RZ, RZ, UR13 ;  /* 0x0000000dff0c7e24 */ /* 0x000fe2000f8e00ff */
[----:B------:R-:W-:Y:S01]  /*3cf0*/  UISETP.GE.U32.AND UP0, UPT, UR13, 0x16, UPT ;  /* 0x000000160d00788c */ /* 0x000fe2000bf06070 */
[----:B------:R-:W-:Y:S01]  /*3d00*/  BSSY B1, `(.L_x_67) ;  /* 0x000006d000017945 */ /* 0x000fe20003800000 */
[----:B------:R-:W-:Y:S02]  /*3d10*/  ISETP.GT.U32.AND P1, PT, R7, 0x15, PT ;  /* 0x000000150700780c */ /* 0x000fe40003f24070 */
[----:B------:R-:W-:Y:S02]  /*3d20*/  PRMT R13, RZ, 0x7610, R13 ;  /* 0x00007610ff0d7816 */ /* 0x000fe4000000000d */
[----:B------:R-:W-:-:S02]  /*3d30*/  ISETP.LT.U32.AND P1, PT, R12, 0x16, P1 ;  /* 0x000000160c00780c */ /* 0x000fc40000f21070 */
[----:B------:R-:W-:Y:S01]  /*3d40*/  PLOP3.LUT P4, PT, PT, PT, UP0, 0x80, 0x0 ;  /* 0x000000000000781c */ /* 0x000fe20003f8f008 */
[----:B------:R-:W0:Y:S01]  /*3d50*/  @P5 S2R R5, SR_CgaCtaId ;  /* 0x0000000000055919 */ /* 0x000e220000008800 */
[----:B------:R-:W-:-:S04]  /*3d60*/  @P5 MOV R4, 0x400 ;  /* 0x0000040000045802 */ /* 0x000fc80000000f00 */
[----:B0-----:R-:W-:Y:S01]  /*3d70*/  @P5 LEA R6, R5, R4, 0x18 ;  /* 0x0000000405065211 */ /* 0x001fe200078ec0ff */
[----:B------:R-:W-:Y:S01]  /*3d80*/  IMAD.WIDE.U32 R4, R7, -0x45d1745d, RZ ;  /* 0xba2e8ba307047825 */ /* 0x000fe200078e00ff */
[----:B------:R-:W-:Y:S02]  /*3d90*/  SEL R4, RZ, 0x1, !P1 ;  /* 0x00000001ff047807 */ /* 0x000fe40004800000 */
[----:B------:R0:W-:Y:S01]  /*3da0*/  @P5 SYNCS.ARRIVE.TRANS64.A1T0 RZ, [R6+URZ+0x198], RZ ;  /* 0x000198ff06ff59a7 */ /* 0x0001e2000810003f */
[----:B------:R-:W-:Y:S02]  /*3db0*/  IADD3 R0, P5, R0, R2, RZ ;  /* 0x0000000200007210 */ /* 0x000fe40007fbe0ff */
[----:B------:R-:W-:Y:S01]  /*3dc0*/  LOP3.LUT R11, R11, R4, RZ, 0x3c, !PT ;  /* 0x000000040b0b7212 */ /* 0x000fe200078e3cff */
[----:B------:R-:W-:Y:S01]  /*3dd0*/  IMAD.MOV.U32 R4, RZ, RZ, -0x1 ;  /* 0xffffffffff047424 */ /* 0x000fe200078e00ff */
[----:B------:R-:W-:Y:S01]  /*3de0*/  ISETP.GE.U32.AND P1, PT, R0, UR4, PT ;  /* 0x0000000400007c0c */ /* 0x000fe2000bf26070 */
[----:B------:R-:W-:Y:S01]  /*3df0*/  IMAD.X R9, R9, 0x1, R10, P5 ;  /* 0x0000000109097824 */ /* 0x000fe200028e060a */
[----:B0-----:R-:W-:Y:S01]  /*3e00*/  SHF.R.U32.HI R6, RZ, 0x4, R5 ;  /* 0x00000004ff067819 */ /* 0x001fe20000011605 */
[----:B------:R-:W-:-:S03]  /*3e10*/  IMAD.MOV.U32 R5, RZ, RZ, -0x1 ;  /* 0xffffffffff057424 */ /* 0x000fc600078e00ff */
[----:B------:R-:W-:Y:S01]  /*3e20*/  ISETP.GE.U32.AND.EX P1, PT, R9, UR5, PT, P1 ;  /* 0x0000000509007c0c */ /* 0x000fe2000bf26110 */
[--C-:B------:R-:W-:Y:S01]  /*3e30*/  IMAD R12, R6, -0x16, R7.reuse ;  /* 0xffffffea060c7824 */ /* 0x100fe200078e0207 */
[----:B------:R-:W-:Y:S01]  /*3e40*/  @P4 LOP3.LUT R11, R11, 0x1, R6, 0x78, !PT ;  /* 0x000000010b0b4812 */ /* 0x000fe200078e7806 */
[----:B------:R-:W-:Y:S01]  /*3e50*/  IMAD.MOV.U32 R6, RZ, RZ, -0x1 ;  /* 0xffffffffff067424 */ /* 0x000fe200078e00ff */
[----:B------:R-:W-:-:S09]  /*3e60*/  PRMT R7, RZ, 0x7610, R7 ;  /* 0x00007610ff077816 */ /* 0x000fd20000000007 */
[----:B------:R-:W-:Y:S05]  /*3e70*/  @P1 BRA `(.L_x_68) ;  /* 0x0000000400541947 */ /* 0x000fea0003800000 */
[----:B------:R-:W0:Y:S01]  /*3e80*/  S2R R17, SR_CTAID.X ;  /* 0x0000000000117919 */ /* 0x000e220000002500 */
[----:B------:R-:W-:Y:S01]  /*3e90*/  ULDC.64 UR4, c[0x0][0x628] ;  /* 0x00018a0000047ab9 */ /* 0x000fe20000000a00 */
[----:B------:R-:W1:Y:S01]  /*3ea0*/  LDC R18, c[0x0][0x144] ;  /* 0x00005100ff127b82 */ /* 0x000e620000000800 */
[----:B------:R-:W-:Y:S01]  /*3eb0*/  ISETP.NE.U32.AND P1, PT, RZ, UR4, PT ;  /* 0x00000004ff007c0c */ /* 0x000fe2000bf25070 */
[----:B------:R-:W2:Y:S01]  /*3ec0*/  S2R R14, SR_CTAID.Y ;  /* 0x00000000000e7919 */ /* 0x000ea20000002600 */
[----:B------:R-:W-:Y:S01]  /*3ed0*/  ULDC UR6, c[0x0][0x150] ;  /* 0x0000540000067ab9 */ /* 0x000fe20000000800 */
[----:B------:R-:W-:Y:S01]  /*3ee0*/  ULDC UR7, c[0x0][0x630] ;  /* 0x00018c0000077ab9 */ /* 0x000fe20000000800 */
[----:B------:R-:W-:Y:S01]  /*3ef0*/  ISETP.NE.AND.EX P1, PT, RZ, UR5, PT, P1 ;  /* 0x00000005ff007c0c */ /* 0x000fe2000bf25310 */
[----:B------:R-:W-:Y:S01]  /*3f00*/  IMAD.MOV.U32 R4, RZ, RZ, R0 ;  /* 0x000000ffff047224 */ /* 0x000fe200078e0000 */
[----:B0-----:R-:W-:-:S05]  /*3f10*/  I2FP.F32.U32 R5, R17 ;  /* 0x0000001100057245 */ /* 0x001fca0000201000 */
[----:B------:R-:W-:Y:S01]  /*3f20*/  FMUL R20, R5, UR6 ;  /* 0x0000000605147c20 */ /* 0x000fe20008400000 */
[----:B------:R-:W-:-:S05]  /*3f30*/  IMAD.MOV.U32 R5, RZ, RZ, R9 ;  /* 0x000000ffff057224 */ /* 0x000fca00078e0009 */
[----:B--2---:R-:W-:Y:S05]  /*3f40*/  @!P1 BRA `(.L_x_69) ;  /* 0x0000000000289947 */ /* 0x004fea0003800000 */
[----:B------:R-:W-:Y:S02]  /*3f50*/  ULDC UR6, c[0x0][0x634] ;  /* 0x00018d0000067ab9 */ /* 0x000fe40000000800 */
[----:B------:R-:W-:-:S05]  /*3f60*/  IADD3 R5, P1, R0, UR6, RZ ;  /* 0x0000000600057c10 */ /* 0x000fca000ff3e0ff */
[----:B------:R-:W-:-:S04]  /*3f70*/  IMAD.X R19, RZ, RZ, R9, P1 ;  /* 0x000000ffff137224 */ /* 0x000fc800008e0609 */
[----:B------:R-:W-:-:S04]  /*3f80*/  IMAD.WIDE.U32 R6, R19, UR4, RZ ;  /* 0x0000000413067c25 */ /* 0x000fc8000f8e00ff */
[----:B------:R-:W-:-:S04]  /*3f90*/  IMAD.WIDE.U32 R6, P1, R5, UR5, R6 ;  /* 0x0000000505067c25 */ /* 0x000fc8000f820006 */
[----:B------:R-:W-:-:S04]  /*3fa0*/  IMAD.WIDE.U32 R4, R5, UR4, RZ ;  /* 0x0000000405047c25 */ /* 0x000fc8000f8e00ff */
[----:B------:R-:W-:Y:S01]  /*3fb0*/  IMAD.MOV.U32 R4, RZ, RZ, R7 ;  /* 0x000000ffff047224 */ /* 0x000fe200078e0007 */
[----:B------:R-:W-:Y:S01]  /*3fc0*/  IADD3 RZ, P4, R5, R6, RZ ;  /* 0x0000000605ff7210 */ /* 0x000fe20007f9e0ff */
[----:B------:R-:W-:-:S04]  /*3fd0*/  IMAD.X R5, RZ, RZ, RZ, P1 ;  /* 0x000000ffff057224 */ /* 0x000fc800008e06ff */
[----:B------:R-:W-:-:S08]  /*3fe0*/  IMAD.WIDE.U32.X R4, R19, UR5, R4, P4 ;  /* 0x0000000513047c25 */ /* 0x000fd0000a0e0404 */
.L_x_69:
[--C-:B------:R-:W-:Y:S01]  /*3ff0*/  SHF.R.U64 R16, R4, UR7, R5.reuse ;  /* 0x0000000704107c19 */ /* 0x100fe20008001205 */
[----:B------:R-:W0:Y:S01]  /*4000*/  F2I.U32.TRUNC.NTZ R20, R20 ;  /* 0x0000001400147305 */ /* 0x000e22000020f000 */
[----:B------:R-:W-:Y:S01]  /*4010*/  SHF.R.U32.HI R4, RZ, UR7, R5 ;  /* 0x00000007ff047c19 */ /* 0x000fe20008011605 */
[----:B------:R-:W-:Y:S01]  /*4020*/  ULDC.64 UR4, c[0x0][0x620] ;  /* 0x0001880000047ab9 */ /* 0x000fe20000000a00 */
[----:B------:R-:W-:Y:S01]  /*4030*/  IADD3 R7, P1, RZ, -R16, RZ ;  /* 0x80000010ff077210 */ /* 0x000fe20007f3e0ff */
[----:B------:R-:W-:Y:S01]  /*4040*/  IMAD.MOV.U32 R5, RZ, RZ, R9 ;  /* 0x000000ffff057224 */ /* 0x000fe200078e0009 */
[----:B------:R-:W-:Y:S01]  /*4050*/  ULDC.64 UR6, c[0x0][0x640] ;  /* 0x0001900000067ab9 */ /* 0x000fe20000000a00 */
[----:B------:R-:W2:Y:S02]  /*4060*/  LDC R21, c[0x0][0x148] ;  /* 0x00005200ff157b82 */ /* 0x000ea40000000800 */
[----:B------:R-:W-:Y:S01]  /*4070*/  IMAD.X R4, RZ, RZ, ~R4, P1 ;  /* 0x000000ffff047224 */ /* 0x000fe200008e0e04 */
[----:B------:R-:W-:-:S03]  /*4080*/  ISETP.NE.U32.AND P1, PT, RZ, UR6, PT ;  /* 0x00000006ff007c0c */ /* 0x000fc6000bf25070 */
[----:B------:R-:W-:Y:S01]  /*4090*/  IMAD R6, R4, UR4, RZ ;  /* 0x0000000404067c24 */ /* 0x000fe2000f8e02ff */
[----:B------:R-:W-:Y:S01]  /*40a0*/  ISETP.NE.AND.EX P1, PT, RZ, UR7, PT, P1 ;  /* 0x00000007ff007c0c */ /* 0x000fe2000bf25310 */
[----:B------:R-:W-:-:S04]  /*40b0*/  IMAD.MOV.U32 R4, RZ, RZ, R0 ;  /* 0x000000ffff047224 */ /* 0x000fc800078e0000 */
[----:B------:R-:W-:Y:S01]  /*40c0*/  IMAD.WIDE.U32 R4, R7, UR4, R4 ;  /* 0x0000000407047c25 */ /* 0x000fe2000f8e0004 */
[----:B------:R-:W-:-:S03]  /*40d0*/  ULDC UR4, c[0x0][0x618] ;  /* 0x0001860000047ab9 */ /* 0x000fc60000000800 */
[----:B------:R-:W-:Y:S01]  /*40e0*/  IMAD R7, R7, UR5, R6 ;  /* 0x0000000507077c24 */ /* 0x000fe2000f8e0206 */
[----:B------:R-:W-:Y:S01]  /*40f0*/  ULDC UR5, c[0x0][0x154] ;  /* 0x0000550000057ab9 */ /* 0x000fe20000000800 */
[----:B0-----:R-:W-:Y:S02]  /*4100*/  IMAD.MOV R6, RZ, RZ, -R20 ;  /* 0x000000ffff067224 */ /* 0x001fe400078e0a14 */
[----:B------:R-:W-:Y:S02]  /*4110*/  IMAD.IADD R5, R5, 0x1, R7 ;  /* 0x0000000105057824 */ /* 0x000fe400078e0207 */
[----:B-1----:R-:W-:Y:S01]  /*4120*/  IMAD R17, R18, R6, R17 ;  /* 0x0000000612117224 */ /* 0x002fe200078e0211 */
[----:B------:R-:W-:Y:S02]  /*4130*/  I2FP.F32.U32 R6, R14 ;  /* 0x0000000e00067245 */ /* 0x000fe40000201000 */
[--C-:B------:R-:W-:Y:S02]  /*4140*/  SHF.R.U64 R18, R4, UR4, R5.reuse ;  /* 0x0000000404127c19 */ /* 0x100fe40008001205 */
[----:B------:R-:W-:Y:S01]  /*4150*/  SHF.R.U32.HI R5, RZ, UR4, R5 ;  /* 0x00000004ff057c19 */ /* 0x000fe20008011605 */
[----:B------:R-:W-:Y:S01]  /*4160*/  FMUL R6, R6, UR5 ;  /* 0x0000000506067c20 */ /* 0x000fe20008400000 */
[----:B------:R-:W-:-:S02]  /*4170*/  ULDC UR4, c[0x0][0x608] ;  /* 0x0001820000047ab9 */ /* 0x000fc40000000800 */
[--C-:B------:R-:W-:Y:S01]  /*4180*/  SHF.R.U64 R20, R18, UR4, R5.reuse ;  /* 0x0000000412147c19 */ /* 0x100fe20008001205 */
[----:B------:R0:W1:Y:S01]  /*4190*/  F2I.U32.TRUNC.NTZ R22, R6 ;  /* 0x0000000600167305 */ /* 0x000062000020f000 */
[----:B------:R-:W-:Y:S01]  /*41a0*/  SHF.R.U32.HI R5, RZ, UR4, R5 ;  /* 0x00000004ff057c19 */ /* 0x000fe20008011605 */
[----:B------:R-:W-:-:S03]  /*41b0*/  ULDC UR4, c[0x0][0x658] ;  /* 0x0001960000047ab9 */ /* 0x000fc60000000800 */
[--C-:B------:R-:W-:Y:S02]  /*41c0*/  SHF.R.U64 R19, R20, UR4, R5.reuse ;  /* 0x0000000414137c19 */ /* 0x100fe40008001205 */
[----:B------:R-:W-:-:S03]  /*41d0*/  SHF.R.U32.HI R23, RZ, UR4, R5 ;  /* 0x00000004ff177c19 */ /* 0x000fc60008011605 */
[----:B------:R-:W-:Y:S02]  /*41e0*/  IMAD.MOV.U32 R4, RZ, RZ, R19 ;  /* 0x000000ffff047224 */ /* 0x000fe400078e0013 */
[----:B------:R-:W-:Y:S01]  /*41f0*/  IMAD.MOV.U32 R5, RZ, RZ, R23 ;  /* 0x000000ffff057224 */ /* 0x000fe200078e0017 */
[----:B0-----:R-:W-:Y:S06]  /*4200*/  @!P1 BRA `(.L_x_70) ;  /* 0x0000000000289947 */ /* 0x001fec0003800000 */
        /* <DEDUP_REMOVED lines=10> */
.L_x_70:
[----:B------:R-:W-:Y:S01]  /*42b0*/  ULDC UR4, c[0x0][0x648] ;  /* 0x0001920000047ab9 */ /* 0x000fe20000000800 */
[----:B-1----:R-:W-:Y:S01]  /*42c0*/  IMAD.MOV R22, RZ, RZ, -R22 ;  /* 0x000000ffff167224 */ /* 0x002fe200078e0a16 */
[----:B------:R-:W-:Y:S01]  /*42d0*/  SHF.R.U64 R5, R4, UR4, R5 ;  /* 0x0000000404057c19 */ /* 0x000fe20008001205 */
[----:B------:R-:W-:Y:S01]  /*42e0*/  ULDC UR4, c[0x0][0x638] ;  /* 0x00018e0000047ab9 */ /* 0x000fe20000000800 */
[----:B------:R-:W-:Y:S01]  /*42f0*/  LOP3.LUT R4, R20, UR17, RZ, 0xc0, !PT ;  /* 0x0000001114047c12 */ /* 0x000fe2000f8ec0ff */
[----:B--2---:R-:W-:Y:S01]  /*4300*/  @P2 IMAD R17, R21, R22, R14 ;  /* 0x0000001615112224 */ /* 0x004fe200078e020e */
[----:B------:R-:W-:Y:S01]  /*4310*/  LOP3.LUT R18, R18, UR16, RZ, 0xc0, !PT ;  /* 0x0000001012127c12 */ /* 0x000fe2000f8ec0ff */
[----:B------:R-:W-:Y:S01]  /*4320*/  IMAD.MOV R6, RZ, RZ, -R5 ;  /* 0x000000ffff067224 */ /* 0x000fe200078e0a05 */
[----:B------:R-:W-:Y:S01]  /*4330*/  ULDC UR5, c[0x0][0x610] ;  /* 0x0001840000057ab9 */ /* 0x000fe20000000800 */
[----:B------:R-:W-:Y:S02]  /*4340*/  IMAD R4, R5, UR18, R4 ;  /* 0x0000001205047c24 */ /* 0x000fe4000f8e0204 */
[----:B------:R-:W-:Y:S01]  /*4350*/  IMAD R19, R6, UR4, R19 ;  /* 0x0000000406137c24 */ /* 0x000fe2000f8e0213 */
[----:B------:R-:W-:Y:S01]  /*4360*/  ULDC UR4, c[0x0][0x600] ;  /* 0x0001800000047ab9 */ /* 0x000fe20000000800 */
[----:B------:R-:W-:-:S02]  /*4370*/  IMAD R17, R4, UR5, R17 ;  /* 0x0000000504117c24 */ /* 0x000fc4000f8e0211 */
[----:B------:R-:W-:Y:S02]  /*4380*/  IMAD R4, R19, UR4, R18 ;  /* 0x0000000413047c24 */ /* 0x000fe4000f8e0212 */
[----:B------:R-:W-:-:S03]  /*4390*/  IMAD.MOV.U32 R7, RZ, RZ, 0x1 ;  /* 0x00000001ff077424 */ /* 0x000fc600078e00ff */
[----:B------:R-:W-:Y:S02]  /*43a0*/  SEL R6, R4, R17, !P2 ;  /* 0x0000001104067207 */ /* 0x000fe40005000000 */
[----:B------:R-:W-:Y:S01]  /*43b0*/  SEL R5, R17, R4, !P2 ;  /* 0x0000000411057207 */ /* 0x000fe20005000000 */
[----:B------:R-:W-:-:S07]  /*43c0*/  IMAD.MOV.U32 R4, RZ, RZ, R16 ;  /* 0x000000ffff047224 */ /* 0x000fce00078e0010 */
.L_x_68:
[----:B------:R-:W-:Y:S05]  /*43d0*/  BSYNC B1 ;  /* 0x0000000000017941 */ /* 0x000fea0003800000 */
.L_x_67:
[----:B------:R-:W-:-:S13]  /*43e0*/  LOP3.LUT P1, RZ, R7, 0xff, RZ, 0xc0, !PT ;  /* 0x000000ff07ff7812 */ /* 0x000fda000782c0ff */
[----:B------:R-:W-:Y:S05]  /*43f0*/  @P1 BRA `(.L_x_71) ;  /* 0xfffffff4003c1947 */ /* 0x000fea000383ffff */
[----:B------:R-:W-:Y:S05]  /*4400*/  BSYNC B0 ;  /* 0x0000000000007941 */ /* 0x000fea0003800000 */
.L_x_59:
[----:B------:R-:W-:-:S03]  /*4410*/  UMOV UR4, 0xffffffff ;  /* 0xffffffff00047882 */ /* 0x000fc60000000000 */
[----:B------:R-:W-:Y:S05]  /*4420*/  BRA.DIV UR4, `(.L_x_72) ;  /* 0x0000000e04d47947 */ /* 0x000fea000b800000 */
[----:B------:R-:W-:-:S13]  /*4430*/  ELECT P0, URZ, PT ;  /* 0x00000000003f782f */ /* 0x000fda0003800000 */
.L_x_106:
[----:B------:R-:W-:Y:S04]  /*4440*/  BSSY B0, `(.L_x_73) ;  /* 0x00000cd000007945 */ /* 0x000fe80003800000 */
[----:B------:R-:W-:Y:S05]  /*4450*/  @!P0 BRA `(.L_x_74) ;  /* 0x0000000c002c8947 */ /* 0x000fea0003800000 */
[----:B------:R-:W-:-:S04]  /*4460*/  LOP3.LUT R8, R8, 0x2, RZ, 0xfc, !PT ;  /* 0x0000000208087812 */ /* 0x000fc800078efcff */
[----:B------:R-:W-:-:S13]  /*4470*/  ISETP.NE.AND P0, PT, R8, 0x3, PT ;  /* 0x000000030800780c */ /* 0x000fda0003f05270 */
[----:B------:R-:W-:Y:S05]  /*4480*/  @!P0 BRA `(.L_x_75) ;  /* 0x0000000000048947 */ /* 0x000fea0003800000 */
[----:B------:R-:W-:Y:S01]  /*4490*/  BPT.TRAP 0x1 ;  /* 0x000000040000795c */ /* 0x000fe20000300000 */
.L_x_75:
[----:B------:R-:W0:Y:S01]  /*44a0*/  S2R R3, SR_CgaCtaId ;  /* 0x0000000000037919 */ /* 0x000e220000008800 */
[----:B------:R-:W-:Y:S02]  /*44b0*/  MOV R0, 0x400 ;  /* 0x0000040000007802 */ /* 0x000fe40000000f00 */
[----:B------:R-:W-:Y:S02]  /*44c0*/  SHF.L.U32 R2, R11, 0x1f, RZ ;  /* 0x0000001f0b027819 */ /* 0x000fe400000006ff */
[----:B0-----:R-:W-:-:S05]  /*44d0*/  LEA R3, R3, R0, 0x18 ;  /* 0x0000000003037211 */ /* 0x001fca00078ec0ff */
[----:B------:R-:W-:-:S04]  /*44e0*/  VIADD R3, R3, 0xb0 ;  /* 0x000000b003037836 */ /* 0x000fc80000000000 */
[C---:B------:R-:W-:Y:S02]  /*44f0*/  IMAD R5, R12.reuse, 0x8, R3 ;  /* 0x000000080c057824 */ /* 0x040fe400078e0203 */
[----:B------:R-:W-:Y:S02]  /*4500*/  VIADD R12, R12, 0x1 ;  /* 0x000000010c0c7836 */ /* 0x000fe40000000000 */
[----:B------:R-:W0:Y:S03]  /*4510*/  SYNCS.PHASECHK.TRANS64.TRYWAIT P0, [R5+URZ], R2 ;  /* 0x00000002050075a7 */ /* 0x000e26000800017f */
[----:B------:R-:W-:-:S04]  /*4520*/  ISETP.NE.AND P1, PT, R12, 0x16, PT ;  /* 0x000000160c00780c */ /* 0x000fc80003f25270 */
[----:B------:R-:W-:Y:S02]  /*4530*/  SEL R0, RZ, 0x1, P1 ;  /* 0x00000001ff007807 */ /* 0x000fe40000800000 */
[----:B------:R-:W-:Y:S02]  /*4540*/  SEL R12, R12, RZ, P1 ;  /* 0x000000ff0c0c7207 */ /* 0x000fe40000800000 */
[----:B------:R-:W-:-:S03]  /*4550*/  LOP3.LUT R11, R11, R0, RZ, 0x3c, !PT ;  /* 0x000000000b0b7212 */ /* 0x000fc600078e3cff */
[----:B------:R-:W-:Y:S01]  /*4560*/  IMAD R7, R12, 0x8, R3 ;  /* 0x000000080c077824 */ /* 0x000fe200078e0203 */
[----:B------:R-:W-:Y:S01]  /*4570*/  SHF.L.U32 R4, R11, 0x1f, RZ ;  /* 0x0000001f0b047819 */ /* 0x000fe200000006ff */
[----:B0-----:R-:W-:Y:S06]  /*4580*/  @!P0 BRA `(.L_x_76) ;  /* 0x0000000c00a08947 */ /* 0x001fec0003800000 */
.L_x_107:
[----:B------:R-:W1:Y:S01]  /*4590*/  SYNCS.PHASECHK.TRANS64.TRYWAIT P0, [R7+URZ], R4 ;  /* 0x00000004070075a7 */ /* 0x000e62000800017f */
[----:B------:R-:W-:-:S05]  /*45a0*/  VIADD R0, R12, 0x1 ;  /* 0x000000010c007836 */ /* 0x000fca0000000000 */
[----:B------:R-:W-:-:S04]  /*45b0*/  ISETP.NE.AND P1, PT, R0, 0x16, PT ;  /* 0x000000160000780c */ /* 0x000fc80003f25270 */
[----:B0-----:R-:W-:Y:S02]  /*45c0*/  SEL R2, RZ, 0x1, P1 ;  /* 0x00000001ff027807 */ /* 0x001fe40000800000 */
[----:B------:R-:W-:Y:S02]  /*45d0*/  SEL R0, R0, RZ, P1 ;  /* 0x000000ff00007207 */ /* 0x000fe40000800000 */
[----:B------:R-:W-:-:S03]  /*45e0*/  LOP3.LUT R11, R11, R2, RZ, 0x3c, !PT ;  /* 0x000000020b0b7212 */ /* 0x000fc600078e3cff */
[----:B------:R-:W-:Y:S01]  /*45f0*/  IMAD R6, R0, 0x8, R3 ;  /* 0x0000000800067824 */ /* 0x000fe200078e0203 */
[----:B------:R-:W-:Y:S01]  /*4600*/  SHF.L.U32 R5, R11, 0x1f, RZ ;  /* 0x0000001f0b057819 */ /* 0x000fe200000006ff */
[----:B-1----:R-:W-:Y:S06]  /*4610*/  @!P0 BRA `(.L_x_77) ;  /* 0x0000000c00908947 */ /* 0x002fec0003800000 */
.L_x_108:
[----:B------:R-:W1:Y:S01]  /*4620*/  SYNCS.PHASECHK.TRANS64.TRYWAIT P0, [R6+URZ], R5 ;  /* 0x00000005060075a7 */ /* 0x000e62000800017f */
[----:B------:R-:W-:-:S05]  /*4630*/  VIADD R0, R0, 0x1 ;  /* 0x0000000100007836 */ /* 0x000fca0000000000 */
[----:B------:R-:W-:-:S04]  /*4640*/  ISETP.NE.AND P1, PT, R0, 0x16, PT ;  /* 0x000000160000780c */ /* 0x000fc80003f25270 */
[----:B------:R-:W-:Y:S02]  /*4650*/  SEL R2, RZ, 0x1, P1 ;  /* 0x00000001ff027807 */ /* 0x000fe40000800000 */
[----:B------:R-:W-:Y:S02]  /*4660*/  SEL R0, R0, RZ, P1 ;  /* 0x000000ff00007207 */ /* 0x000fe40000800000 */
[----:B------:R-:W-:-:S03]  /*4670*/  LOP3.LUT R11, R11, R2, RZ, 0x3c, !PT ;  /* 0x000000020b0b7212 */ /* 0x000fc600078e3cff */
[----:B0-----:R-:W-:Y:S01]  /*4680*/  IMAD R7, R0, 0x8, R3 ;  /* 0x0000000800077824 */ /* 0x001fe200078e0203 */
[----:B------:R-:W-:Y:S01]  /*4690*/  SHF.L.U32 R4, R11, 0x1f, RZ ;  /* 0x0000001f0b047819 */ /* 0x000fe200000006ff */
[----:B-1----:R-:W-:Y:S06]  /*46a0*/  @!P0 BRA `(.L_x_78) ;  /* 0x0000000c00808947 */ /* 0x002fec0003800000 */
.L_x_109:
        /* <DEDUP_REMOVED lines=9> */
.L_x_110:
        /* <DEDUP_REMOVED lines=9> */
.L_x_111:
        /* <DEDUP_REMOVED lines=9> */
.L_x_112:
        /* <DEDUP_REMOVED lines=9> */
.L_x_113:
        /* <DEDUP_REMOVED lines=9> */
.L_x_114:
        /* <DEDUP_REMOVED lines=9> */
.L_x_115:
        /* <DEDUP_REMOVED lines=9> */
.L_x_116:
        /* <DEDUP_REMOVED lines=9> */
.L_x_117:
        /* <DEDUP_REMOVED lines=9> */
.L_x_118:
        /* <DEDUP_REMOVED lines=9> */
.L_x_119:
        /* <DEDUP_REMOVED lines=9> */
.L_x_120:
        /* <DEDUP_REMOVED lines=9> */
.L_x_121:
        /* <DEDUP_REMOVED lines=9> */
.L_x_122:
        /* <DEDUP_REMOVED lines=9> */
.L_x_123:
        /* <DEDUP_REMOVED lines=9> */
.L_x_124:
        /* <DEDUP_REMOVED lines=9> */
.L_x_125:
        /* <DEDUP_REMOVED lines=9> */
.L_x_126:
[----:B------:R-:W1:Y:S01]  /*5040*/  SYNCS.PHASECHK.TRANS64.TRYWAIT P0, [R6+URZ], R5 ;  /* 0x00000005060075a7 */ /* 0x000e62000800017f */
[----:B------:R-:W-:-:S05]  /*5050*/  VIADD R0, R0, 0x1 ;  /* 0x0000000100007836 */ /* 0x000fca0000000000 */
[----:B------:R-:W-:-:S04]  /*5060*/  ISETP.NE.AND P1, PT, R0, 0x16, PT ;  /* 0x000000160000780c */ /* 0x000fc80003f25270 */
[----:B------:R-:W-:Y:S02]  /*5070*/  SEL R2, RZ, 0x1, P1 ;  /* 0x00000001ff027807 */ /* 0x000fe40000800000 */
[----:B------:R-:W-:Y:S02]  /*5080*/  SEL R0, R0, RZ, P1 ;  /* 0x000000ff00007207 */ /* 0x000fe40000800000 */
[----:B------:R-:W-:Y:S01]  /*5090*/  LOP3.LUT R2, R11, R2, RZ, 0x3c, !PT ;  /* 0x000000020b027212 */ /* 0x000fe200078e3cff */
[----:B-1----:R-:W-:Y:S06]  /*50a0*/  @!P0 BRA `(.L_x_96) ;  /* 0x0000000800688947 */ /* 0x002fec0003800000 */
.L_x_127:
[----:B------:R-:W-:Y:S01]  /*50b0*/  IMAD R3, R0, 0x8, R3 ;  /* 0x0000000800037824 */ /* 0x000fe200078e0203 */
[----:B------:R-:W-:-:S07]  /*50c0*/  SHF.L.U32 R0, R2, 0x1f, RZ ;  /* 0x0000001f02007819 */ /* 0x000fce00000006ff */
.L_x_97:
[----:B--2---:R2:W3:Y:S02]  /*50d0*/  SYNCS.PHASECHK.TRANS64.TRYWAIT P0, [R3+URZ], R0 ;  /* 0x00000000030075a7 */ /* 0x0044e4000800017f */
[----:B---3--:R-:W-:Y:S05]  /*50e0*/  @!P0 NANOSLEEP.SYNCS 0x989680 ;  /* 0x009896800000895d */ /* 0x008fea0003900000 */
[----:B------:R-:W3:Y:S02]  /*50f0*/  @!P0 SYNCS.PHASECHK.TRANS64 P0, [R3+URZ], R0 ;  /* 0x00000000030085a7 */ /* 0x000ee4000800007f */
[----:B---3--:R-:W-:Y:S05]  /*5100*/  @!P0 BRA `(.L_x_97) ;  /* 0xfffffffc00f08947 */ /* 0x008fea000383ffff */
.L_x_74:
[----:B------:R-:W-:Y:S05]  /*5110*/  BSYNC B0 ;  /* 0x0000000000007941 */ /* 0x000fea0003800000 */
.L_x_73:
[----:B------:R-:W-:Y:S05]  /*5120*/  EXIT ;  /* 0x000000000000794d */ /* 0x000fea0003800000 */
.L_x_16:
[----:B0-----:R-:W-:-:S04]  /*5130*/  IMAD.U32 R22, RZ, RZ, UR11 ;  /* 0x0000000bff167e24 */ /* 0x001fc8000f8e00ff */
[----:B------:R0:W1:Y:S03]  /*5140*/  SYNCS.PHASECHK.TRANS64.TRYWAIT P0, [R22+URZ+-0x8], R7 ;  /* 0xfffff807160075a7 */ /* 0x000066000800017f */
[----:B-1----:R-:W-:Y:S05]  /*5150*/  @!P0 NANOSLEEP.SYNCS 0x989680 ;  /* 0x009896800000895d */ /* 0x002fea0003900000 */
[----:B------:R-:W1:Y:S02]  /*5160*/  @!P0 SYNCS.PHASECHK.TRANS64 P0, [R22+URZ+-0x8], R7 ;  /* 0xfffff807160085a7 */ /* 0x000e64000800007f */
[----:B-1----:R-:W-:Y:S05]  /*5170*/  @!P0 BRA `(.L_x_16) ;  /* 0xfffffffc00ec8947 */ /* 0x002fea000383ffff */
[----:B------:R-:W-:Y:S05]  /*5180*/  BRA `(.L_x_98) ;  /* 0xffffffc400a07947 */ /* 0x000fea000383ffff */
.L_x_21:
[----:B-1----:R-:W-:-:S04]  /*5190*/  IMAD.U32 R22, RZ, RZ, UR6 ;  /* 0x00000006ff167e24 */ /* 0x002fc8000f8e00ff */
[----:B------:R1:W2:Y:S03]  /*51a0*/  SYNCS.PHASECHK.TRANS64.TRYWAIT P0, [R22+URZ], R7 ;  /* 0x00000007160075a7 */ /* 0x0002a6000800017f */
[----:B--2---:R-:W-:Y:S05]  /*51b0*/  @!P0 NANOSLEEP.SYNCS 0x989680 ;  /* 0x009896800000895d */ /* 0x004fea0003900000 */
[----:B------:R-:W2:Y:S02]  /*51c0*/  @!P0 SYNCS.PHASECHK.TRANS64 P0, [R22+URZ], R7 ;  /* 0x00000007160085a7 */ /* 0x000ea4000800007f */
[----:B--2---:R-:W-:Y:S05]  /*51d0*/  @!P0 BRA `(.L_x_21) ;  /* 0xfffffffc00ec8947 */ /* 0x004fea000383ffff */
[----:B------:R-:W-:Y:S05]  /*51e0*/  BRA `(.L_x_20) ;  /* 0xffffffc400f07947 */ /* 0x000fea000383ffff */
.L_x_27:
[----:B-1----:R-:W-:-:S04]  /*51f0*/  IMAD.U32 R23, RZ, RZ, UR16 ;  /* 0x00000010ff177e24 */ /* 0x002fc8000f8e00ff */
[----:B------:R1:W2:Y:S03]  /*5200*/  SYNCS.PHASECHK.TRANS64.TRYWAIT P0, [R23+URZ], R22 ;  /* 0x00000016170075a7 */ /* 0x0002a6000800017f */
[----:B--2---:R-:W-:Y:S05]  /*5210*/  @!P0 NANOSLEEP.SYNCS 0x989680 ;  /* 0x009896800000895d */ /* 0x004fea0003900000 */
[----:B------:R-:W2:Y:S02]  /*5220*/  @!P0 SYNCS.PHASECHK.TRANS64 P0, [R23+URZ], R22 ;  /* 0x00000016170085a7 */ /* 0x000ea4000800007f */
[----:B--2---:R-:W-:Y:S05]  /*5230*/  @!P0 BRA `(.L_x_27) ;  /* 0xfffffffc00ec8947 */ /* 0x004fea000383ffff */
[----:B------:R-:W-:Y:S05]  /*5240*/  BRA `(.L_x_26) ;  /* 0xffffffc800e87947 */ /* 0x000fea000383ffff */
.L_x_35:
[----:B-1----:R-:W-:-:S04]  /*5250*/  IMAD.U32 R6, RZ, RZ, UR11 ;  /* 0x0000000bff067e24 */ /* 0x002fc8000f8e00ff */
[----:B------:R1:W2:Y:S03]  /*5260*/  SYNCS.PHASECHK.TRANS64.TRYWAIT P0, [R6+URZ+0x8], R7 ;  /* 0x00000807060075a7 */ /* 0x0002a6000800017f */
[----:B--2---:R-:W-:Y:S05]  /*5270*/  @!P0 NANOSLEEP.SYNCS 0x989680 ;  /* 0x009896800000895d */ /* 0x004fea0003900000 */
[----:B------:R-:W2:Y:S02]  /*5280*/  @!P0 SYNCS.PHASECHK.TRANS64 P0, [R6+URZ+0x8], R7 ;  /* 0x00000807060085a7 */ /* 0x000ea4000800007f */
[----:B--2---:R-:W-:Y:S05]  /*5290*/  @!P0 BRA `(.L_x_35) ;  /* 0xfffffffc00ec8947 */ /* 0x004fea000383ffff */
[----:B------:R-:W-:Y:S05]  /*52a0*/  BRA `(.L_x_99) ;  /* 0xffffffd0008c7947 */ /* 0x000fea000383ffff */
.L_x_60:
[----:B------:R-:W-:Y:S01]  /*52b0*/  BSSY B1, `(.L_x_100) ;  /* 0x0000006000017945 */ /* 0x000fe20003800000 */
[----:B------:R-:W-:-:S07]  /*52c0*/  IMAD.MOV.U32 R7, RZ, RZ, -0x1 ;  /* 0xffffffffff077424 */ /* 0x000fce00078e00ff */
[----:B------:R-:W-:Y:S05]  /*52d0*/  WARPSYNC.COLLECTIVE R7, `(.L_x_101) ;  /* 0x00000000070c7348 */ /* 0x000fea0003c00000 */
[----:B------:R-:W-:Y:S02]  /*52e0*/  ELECT P1, UR62, PT ;  /* 0x00000000003e782f */ /* 0x000fe40003820000 */
[----:B------:R-:W-:Y:S01]  /*52f0*/  MOV R7, UR62 ;  /* 0x0000003e00077c02 */ /* 0x000fe20008000f00 */
[----:B------:R-:W-:Y:S10]  /*5300*/  ENDCOLLECTIVE ;  /* 0x000000000000791b */ /* 0x000ff40003800000 */
.L_x_101:
[----:B------:R-:W-:Y:S05]  /*5310*/  BSYNC B1 ;  /* 0x0000000000017941 */ /* 0x000fea0003800000 */
.L_x_100:
[----:B------:R-:W-:Y:S05]  /*5320*/  BRA `(.L_x_102) ;  /* 0xffffffe4007c7947 */ /* 0x000fea000383ffff */
.L_x_63:
[----:B-1----:R1:W2:Y:S02]  /*5330*/  SYNCS.PHASECHK.TRANS64.TRYWAIT P1, [R18+URZ+0xb0], R7 ;  /* 0x0000b007120075a7 */ /* 0x0022a4000802017f */
[----:B--2---:R-:W-:Y:S05]  /*5340*/  @!P1 NANOSLEEP.SYNCS 0x989680 ;  /* 0x009896800000995d */ /* 0x004fea0003900000 */
[----:B------:R-:W2:Y:S02]  /*5350*/  @!P1 SYNCS.PHASECHK.TRANS64 P1, [R18+URZ+0xb0], R7 ;  /* 0x0000b007120095a7 */ /* 0x000ea4000802007f */
[----:B--2---:R-:W-:Y:S05]  /*5360*/  @!P1 BRA `(.L_x_63) ;  /* 0xfffffffc00f09947 */ /* 0x004fea000383ffff */
[----:B------:R-:W-:Y:S05]  /*5370*/  BRA `(.L_x_103) ;  /* 0xffffffe400b07947 */ /* 0x000fea000383ffff */
.L_x_72:
[----:B------:R-:W-:Y:S01]  /*5380*/  BSSY B0, `(.L_x_104) ;  /* 0x0000006000007945 */ /* 0x000fe20003800000 */
[----:B------:R-:W-:-:S07]  /*5390*/  IMAD.MOV.U32 R7, RZ, RZ, -0x1 ;  /* 0xffffffffff077424 */ /* 0x000fce00078e00ff */
[----:B------:R-:W-:Y:S05]  /*53a0*/  WARPSYNC.COLLECTIVE R7, `(.L_x_105) ;  /* 0x00000000070c7348 */ /* 0x000fea0003c00000 */
[----:B------:R-:W-:Y:S02]  /*53b0*/  ELECT P1, UR62, PT ;  /* 0x00000000003e782f */ /* 0x000fe40003820000 */
[----:B------:R-:W-:Y:S01]  /*53c0*/  MOV R7, UR62 ;  /* 0x0000003e00077c02 */ /* 0x000fe20008000f00 */
[----:B------:R-:W-:Y:S10]  /*53d0*/  ENDCOLLECTIVE ;  /* 0x000000000000791b */ /* 0x000ff40003800000 */
.L_x_105:
[----:B------:R-:W-:Y:S05]  /*53e0*/  BSYNC B0 ;  /* 0x0000000000007941 */ /* 0x000fea0003800000 */
.L_x_104:
[----:B------:R-:W-:Y:S01]  /*53f0*/  PLOP3.LUT P0, PT, P1, PT, PT, 0x80, 0x0 ;  /* 0x000000000000781c */ /* 0x000fe20000f0f070 */
[----:B------:R-:W-:-:S12]  /*5400*/  BRA `(.L_x_106) ;  /* 0xfffffff0000c7947 */ /* 0x000fd8000383ffff */
.L_x_76:
[----:B0-----:R0:W1:Y:S02]  /*5410*/  SYNCS.PHASECHK.TRANS64.TRYWAIT P0, [R5+URZ], R2 ;  /* 0x00000002050075a7 */ /* 0x001064000800017f */
[----:B-1----:R-:W-:Y:S05]  /*5420*/  @!P0 NANOSLEEP.SYNCS 0x989680 ;  /* 0x009896800000895d */ /* 0x002fea0003900000 */
[----:B------:R-:W1:Y:S02]  /*5430*/  @!P0 SYNCS.PHASECHK.TRANS64 P0, [R5+URZ], R2 ;  /* 0x00000002050085a7 */ /* 0x000e64000800007f */
[----:B-1----:R-:W-:Y:S05]  /*5440*/  @!P0 BRA `(.L_x_76) ;  /* 0xfffffffc00f08947 */ /* 0x002fea000383ffff */
[----:B------:R-:W-:Y:S05]  /*5450*/  BRA `(.L_x_107) ;  /* 0xfffffff0004c7947 */ /* 0x000fea000383ffff */
.L_x_77:
[----:B0-----:R0:W1:Y:S02]  /*5460*/  SYNCS.PHASECHK.TRANS64.TRYWAIT P0, [R7+URZ], R4 ;  /* 0x00000004070075a7 */ /* 0x001064000800017f */
[----:B-1----:R-:W-:Y:S05]  /*5470*/  @!P0 NANOSLEEP.SYNCS 0x989680 ;  /* 0x009896800000895d */ /* 0x002fea0003900000 */
[----:B------:R-:W1:Y:S02]  /*5480*/  @!P0 SYNCS.PHASECHK.TRANS64 P0, [R7+URZ], R4 ;  /* 0x00000004070085a7 */ /* 0x000e64000800007f */
[----:B-1----:R-:W-:Y:S05]  /*5490*/  @!P0 BRA `(.L_x_77) ;  /* 0xfffffffc00f08947 */ /* 0x002fea000383ffff */
[----:B------:R-:W-:Y:S05]  /*54a0*/  BRA `(.L_x_108) ;  /* 0xfffffff0005c7947 */ /* 0x000fea000383ffff */
.L_x_78:
[----:B0-----:R0:W1:Y:S02]  /*54b0*/  SYNCS.PHASECHK.TRANS64.TRYWAIT P0, [R6+URZ], R5 ;  /* 0x00000005060075a7 */ /* 0x001064000800017f */
[----:B-1----:R-:W-:Y:S05]  /*54c0*/  @!P0 NANOSLEEP.SYNCS 0x989680 ;  /* 0x009896800000895d */ /* 0x002fea0003900000 */
[----:B------:R-:W1:Y:S02]  /*54d0*/  @!P0 SYNCS.PHASECHK.TRANS64 P0, [R6+URZ], R5 ;  /* 0x00000005060085a7 */ /* 0x000e64000800007f */
[----:B-1----:R-:W-:Y:S05]  /*54e0*/  @!P0 BRA `(.L_x_78) ;  /* 0xfffffffc00f08947 */ /* 0x002fea000383ffff */
[----:B------:R-:W-:Y:S05]  /*54f0*/  BRA `(.L_x_109) ;  /* 0xfffffff0006c7947 */ /* 0x000fea000383ffff */
.L_x_79:
[----:B0-----:R0:W1:Y:S02]  /*5500*/  SYNCS.PHASECHK.TRANS64.TRYWAIT P0, [R7+URZ], R4 ;  /* 0x00000004070075a7 */ /* 0x001064000800017f */
[----:B-1----:R-:W-:Y:S05]  /*5510*/  @!P0 NANOSLEEP.SYNCS 0x989680 ;  /* 0x009896800000895d */ /* 0x002fea0003900000 */
[----:B------:R-:W1:Y:S02]  /*5520*/  @!P0 SYNCS.PHASECHK.TRANS64 P0, [R7+URZ], R4 ;  /* 0x00000004070085a7 */ /* 0x000e64000800007f */
[----:B-1----:R-:W-:Y:S05]  /*5530*/  @!P0 BRA `(.L_x_79) ;  /* 0xfffffffc00f08947 */ /* 0x002fea000383ffff */
[----:B------:R-:W-:Y:S05]  /*5540*/  BRA `(.L_x_110) ;  /* 0xfffffff0007c7947 */ /* 0x000fea000383ffff */
.L_x_80:
[----:B0-----:R0:W1:Y:S02]  /*5550*/  SYNCS.PHASECHK.TRANS64.TRYWAIT P0, [R6+URZ], R5 ;  /* 0x00000005060075a7 */ /* 0x001064000800017f */
[----:B-1----:R-:W-:Y:S05]  /*5560*/  @!P0 NANOSLEEP.SYNCS 0x989680 ;  /* 0x009896800000895d */ /* 0x002fea0003900000 */
[----:B------:R-:W1:Y:S02]  /*5570*/  @!P0 SYNCS.PHASECHK.TRANS64 P0, [R6+URZ], R5 ;  /* 0x00000005060085a7 */ /* 0x000e64000800007f */
[----:B-1----:R-:W-:Y:S05]  /*5580*/  @!P0 BRA `(.L_x_80) ;  /* 0xfffffffc00f08947 */ /* 0x002fea000383ffff */
[----:B------:R-:W-:Y:S05]  /*5590*/  BRA `(.L_x_111) ;  /* 0xfffffff0008c7947 */ /* 0x000fea000383ffff */
.L_x_81:
[----:B0-----:R0:W1:Y:S02]  /*55a0*/  SYNCS.PHASECHK.TRANS64.TRYWAIT P0, [R7+URZ], R4 ;  /* 0x00000004070075a7 */ /* 0x001064000800017f */
[----:B-1----:R-:W-:Y:S05]  /*55b0*/  @!P0 NANOSLEEP.SYNCS 0x989680 ;  /* 0x009896800000895d */ /* 0x002fea0003900000 */
[----:B------:R-:W1:Y:S02]  /*55c0*/  @!P0 SYNCS.PHASECHK.TRANS64 P0, [R7+URZ], R4 ;  /* 0x00000004070085a7 */ /* 0x000e64000800007f */
[----:B-1----:R-:W-:Y:S05]  /*55d0*/  @!P0 BRA `(.L_x_81) ;  /* 0xfffffffc00f08947 */ /* 0x002fea000383ffff */
[----:B------:R-:W-:Y:S05]  /*55e0*/  BRA `(.L_x_112) ;  /* 0xfffffff0009c7947 */ /* 0x000fea000383ffff */
.L_x_82:
[----:B0-----:R0:W1:Y:S02]  /*55f0*/  SYNCS.PHASECHK.TRANS64.TRYWAIT P0, [R6+URZ], R5 ;  /* 0x00000005060075a7 */ /* 0x001064000800017f */
[----:B-1----:R-:W-:Y:S05]  /*5600*/  @!P0 NANOSLEEP.SYNCS 0x989680 ;  /* 0x009896800000895d */ /* 0x002fea0003900000 */
[----:B------:R-:W1:Y:S02]  /*5610*/  @!P0 SYNCS.PHASECHK.TRANS64 P0, [R6+URZ], R5 ;  /* 0x00000005060085a7 */ /* 0x000e64000800007f */
[----:B-1----:R-:W-:Y:S05]  /*5620*/  @!P0 BRA `(.L_x_82) ;  /* 0xfffffffc00f08947 */ /* 0x002fea000383ffff */
[----:B------:R-:W-:Y:S05]  /*5630*/  BRA `(.L_x_113) ;  /* 0xfffffff000ac7947 */ /* 0x000fea000383ffff */
.L_x_83:
[----:B0-----:R0:W1:Y:S02]  /*5640*/  SYNCS.PHASECHK.TRANS64.TRYWAIT P0, [R7+URZ], R4 ;  /* 0x00000004070075a7 */ /* 0x001064000800017f */
[----:B-1----:R-:W-:Y:S05]  /*5650*/  @!P0 NANOSLEEP.SYNCS 0x989680 ;  /* 0x009896800000895d */ /* 0x002fea0003900000 */
[----:B------:R-:W1:Y:S02]  /*5660*/  @!P0 SYNCS.PHASECHK.TRANS64 P0, [R7+URZ], R4 ;  /* 0x00000004070085a7 */ /* 0x000e64000800007f */
[----:B-1----:R-:W-:Y:S05]  /*5670*/  @!P0 BRA `(.L_x_83) ;  /* 0xfffffffc00f08947 */ /* 0x002fea000383ffff */
[----:B------:R-:W-:Y:S05]  /*5680*/  BRA `(.L_x_114) ;  /* 0xfffffff000bc7947 */ /* 0x000fea000383ffff */
.L_x_84:
[----:B0-----:R0:W1:Y:S02]  /*5690*/  SYNCS.PHASECHK.TRANS64.TRYWAIT P0, [R6+URZ], R5 ;  /* 0x00000005060075a7 */ /* 0x001064000800017f */
[----:B-1----:R-:W-:Y:S05]  /*56a0*/  @!P0 NANOSLEEP.SYNCS 0x989680 ;  /* 0x009896800000895d */ /* 0x002fea0003900000 */
[----:B------:R-:W1:Y:S02]  /*56b0*/  @!P0 SYNCS.PHASECHK.TRANS64 P0, [R6+URZ], R5 ;  /* 0x00000005060085a7 */ /* 0x000e64000800007f */
[----:B-1----:R-:W-:Y:S05]  /*56c0*/  @!P0 BRA `(.L_x_84) ;  /* 0xfffffffc00f08947 */ /* 0x002fea000383ffff */
[----:B------:R-:W-:Y:S05]  /*56d0*/  BRA `(.L_x_115) ;  /* 0xfffffff000cc7947 */ /* 0x000fea000383ffff */
.L_x_85:
[----:B0-----:R0:W1:Y:S02]  /*56e0*/  SYNCS.PHASECHK.TRANS64.TRYWAIT P0, [R7+URZ], R4 ;  /* 0x00000004070075a7 */ /* 0x001064000800017f */
[----:B-1----:R-:W-:Y:S05]  /*56f0*/  @!P0 NANOSLEEP.SYNCS 0x989680 ;  /* 0x009896800000895d */ /* 0x002fea0003900000 */
[----:B------:R-:W1:Y:S02]  /*5700*/  @!P0 SYNCS.PHASECHK.TRANS64 P0, [R7+URZ], R4 ;  /* 0x00000004070085a7 */ /* 0x000e64000800007f */
[----:B-1----:R-:W-:Y:S05]  /*5710*/  @!P0 BRA `(.L_x_85) ;  /* 0xfffffffc00f08947 */ /* 0x002fea000383ffff */
[----:B------:R-:W-:Y:S05]  /*5720*/  BRA `(.L_x_116) ;  /* 0xfffffff000dc7947 */ /* 0x000fea000383ffff */
.L_x_86:
[----:B0-----:R0:W1:Y:S02]  /*5730*/  SYNCS.PHASECHK.TRANS64.TRYWAIT P0, [R6+URZ], R5 ;  /* 0x00000005060075a7 */ /* 0x001064000800017f */
[----:B-1----:R-:W-:Y:S05]  /*5740*/  @!P0 NANOSLEEP.SYNCS 0x989680 ;  /* 0x009896800000895d */ /* 0x002fea0003900000 */
[----:B------:R-:W1:Y:S02]  /*5750*/  @!P0 SYNCS.PHASECHK.TRANS64 P0, [R6+URZ], R5 ;  /* 0x00000005060085a7 */ /* 0x000e64000800007f */
[----:B-1----:R-:W-:Y:S05]  /*5760*/  @!P0 BRA `(.L_x_86) ;  /* 0xfffffffc00f08947 */ /* 0x002fea000383ffff */
[----:B------:R-:W-:Y:S05]  /*5770*/  BRA `(.L_x_117) ;  /* 0xfffffff000ec7947 */ /* 0x000fea000383ffff */
.L_x_87:
[----:B0-----:R0:W1:Y:S02]  /*5780*/  SYNCS.PHASECHK.TRANS64.TRYWAIT P0, [R7+URZ], R4 ;  /* 0x00000004070075a7 */ /* 0x001064000800017f */
[----:B-1----:R-:W-:Y:S05]  /*5790*/  @!P0 NANOSLEEP.SYNCS 0x989680 ;  /* 0x009896800000895d */ /* 0x002fea0003900000 */
[----:B------:R-:W1:Y:S02]  /*57a0*/  @!P0 SYNCS.PHASECHK.TRANS64 P0, [R7+URZ], R4 ;  /* 0x00000004070085a7 */ /* 0x000e64000800007f */
[----:B-1----:R-:W-:Y:S05]  /*57b0*/  @!P0 BRA `(.L_x_87) ;  /* 0xfffffffc00f08947 */ /* 0x002fea000383ffff */
[----:B------:R-:W-:Y:S05]  /*57c0*/  BRA `(.L_x_118) ;  /* 0xfffffff000fc7947 */ /* 0x000fea000383ffff */
.L_x_88:
[----:B0-----:R0:W1:Y:S02]  /*57d0*/  SYNCS.PHASECHK.TRANS64.TRYWAIT P0, [R6+URZ], R5 ;  /* 0x00000005060075a7 */ /* 0x001064000800017f */
[----:B-1----:R-:W-:Y:S05]  /*57e0*/  @!P0 NANOSLEEP.SYNCS 0x989680 ;  /* 0x009896800000895d */ /* 0x002fea0003900000 */
[----:B------:R-:W1:Y:S02]  /*57f0*/  @!P0 SYNCS.PHASECHK.TRANS64 P0, [R6+URZ], R5 ;  /* 0x00000005060085a7 */ /* 0x000e64000800007f */
[----:B-1----:R-:W-:Y:S05]  /*5800*/  @!P0 BRA `(.L_x_88) ;  /* 0xfffffffc00f08947 */ /* 0x002fea000383ffff */
[----:B------:R-:W-:Y:S05]  /*5810*/  BRA `(.L_x_119) ;  /* 0xfffffff4000c7947 */ /* 0x000fea000383ffff */
.L_x_89:
[----:B0-----:R0:W1:Y:S02]  /*5820*/  SYNCS.PHASECHK.TRANS64.TRYWAIT P0, [R7+URZ], R4 ;  /* 0x00000004070075a7 */ /* 0x001064000800017f */
[----:B-1----:R-:W-:Y:S05]  /*5830*/  @!P0 NANOSLEEP.SYNCS 0x989680 ;  /* 0x009896800000895d */ /* 0x002fea0003900000 */
[----:B------:R-:W1:Y:S02]  /*5840*/  @!P0 SYNCS.PHASECHK.TRANS64 P0, [R7+URZ], R4 ;  /* 0x00000004070085a7 */ /* 0x000e64000800007f */
[----:B-1----:R-:W-:Y:S05]  /*5850*/  @!P0 BRA `(.L_x_89) ;  /* 0xfffffffc00f08947 */ /* 0x002fea000383ffff */
[----:B------:R-:W-:Y:S05]  /*5860*/  BRA `(.L_x_120) ;  /* 0xfffffff4001c7947 */ /* 0x000fea000383ffff */
.L_x_90:
[----:B0-----:R0:W1:Y:S02]  /*5870*/  SYNCS.PHASECHK.TRANS64.TRYWAIT P0, [R6+URZ], R5 ;  /* 0x00000005060075a7 */ /* 0x001064000800017f */
[----:B-1----:R-:W-:Y:S05]  /*5880*/  @!P0 NANOSLEEP.SYNCS 0x989680 ;  /* 0x009896800000895d */ /* 0x002fea0003900000 */
[----:B------:R-:W1:Y:S02]  /*5890*/  @!P0 SYNCS.PHASECHK.TRANS64 P0, [R6+URZ], R5 ;  /* 0x00000005060085a7 */ /* 0x000e64000800007f */
[----:B-1----:R-:W-:Y:S05]  /*58a0*/  @!P0 BRA `(.L_x_90) ;  /* 0xfffffffc00f08947 */ /* 0x002fea000383ffff */
[----:B------:R-:W-:Y:S05]  /*58b0*/  BRA `(.L_x_121) ;  /* 0xfffffff4002c7947 */ /* 0x000fea000383ffff */
.L_x_91:
[----:B0-----:R0:W1:Y:S02]  /*58c0*/  SYNCS.PHASECHK.TRANS64.TRYWAIT P0, [R7+URZ], R4 ;  /* 0x00000004070075a7 */ /* 0x001064000800017f */
[----:B-1----:R-:W-:Y:S05]  /*58d0*/  @!P0 NANOSLEEP.SYNCS 0x989680 ;  /* 0x009896800000895d */ /* 0x002fea0003900000 */
[----:B------:R-:W1:Y:S02]  /*58e0*/  @!P0 SYNCS.PHASECHK.TRANS64 P0, [R7+URZ], R4 ;  /* 0x00000004070085a7 */ /* 0x000e64000800007f */
[----:B-1----:R-:W-:Y:S05]  /*58f0*/  @!P0 BRA `(.L_x_91) ;  /* 0xfffffffc00f08947 */ /* 0x002fea000383ffff */
[----:B------:R-:W-:Y:S05]  /*5900*/  BRA `(.L_x_122) ;  /* 0xfffffff4003c7947 */ /* 0x000fea000383ffff */
.L_x_92:
[----:B0-----:R0:W1:Y:S02]  /*5910*/  SYNCS.PHASECHK.TRANS64.TRYWAIT P0, [R6+URZ], R5 ;  /* 0x00000005060075a7 */ /* 0x001064000800017f */
[----:B-1----:R-:W-:Y:S05]  /*5920*/  @!P0 NANOSLEEP.SYNCS 0x989680 ;  /* 0x009896800000895d */ /* 0x002fea0003900000 */
[----:B------:R-:W1:Y:S02]  /*5930*/  @!P0 SYNCS.PHASECHK.TRANS64 P0, [R6+URZ], R5 ;  /* 0x00000005060085a7 */ /* 0x000e64000800007f */
[----:B-1----:R-:W-:Y:S05]  /*5940*/  @!P0 BRA `(.L_x_92) ;  /* 0xfffffffc00f08947 */ /* 0x002fea000383ffff */
[----:B------:R-:W-:Y:S05]  /*5950*/  BRA `(.L_x_123) ;  /* 0xfffffff4004c7947 */ /* 0x000fea000383ffff */
.L_x_93:
[----:B0-----:R0:W1:Y:S02]  /*5960*/  SYNCS.PHASECHK.TRANS64.TRYWAIT P0, [R7+URZ], R4 ;  /* 0x00000004070075a7 */ /* 0x001064000800017f */
[----:B-1----:R-:W-:Y:S05]  /*5970*/  @!P0 NANOSLEEP.SYNCS 0x989680 ;  /* 0x009896800000895d */ /* 0x002fea0003900000 */
[----:B------:R-:W1:Y:S02]  /*5980*/  @!P0 SYNCS.PHASECHK.TRANS64 P0, [R7+URZ], R4 ;  /* 0x00000004070085a7 */ /* 0x000e64000800007f */
[----:B-1----:R-:W-:Y:S05]  /*5990*/  @!P0 BRA `(.L_x_93) ;  /* 0xfffffffc00f08947 */ /* 0x002fea000383ffff */
[----:B------:R-:W-:Y:S05]  /*59a0*/  BRA `(.L_x_124) ;  /* 0xfffffff4005c7947 */ /* 0x000fea000383ffff */
.L_x_94:
[----:B0-----:R0:W1:Y:S02]  /*59b0*/  SYNCS.PHASECHK.TRANS64.TRYWAIT P0, [R6+URZ], R5 ;  /* 0x00000005060075a7 */ /* 0x001064000800017f */
[----:B-1----:R-:W-:Y:S05]  /*59c0*/  @!P0 NANOSLEEP.SYNCS 0x989680 ;  /* 0x009896800000895d */ /* 0x002fea0003900000 */
[----:B------:R-:W1:Y:S02]  /*59d0*/  @!P0 SYNCS.PHASECHK.TRANS64 P0, [R6+URZ], R5 ;  /* 0x00000005060085a7 */ /* 0x000e64000800007f */
[----:B-1----:R-:W-:Y:S05]  /*59e0*/  @!P0 BRA `(.L_x_94) ;  /* 0xfffffffc00f08947 */ /* 0x002fea000383ffff */
[----:B------:R-:W-:Y:S05]  /*59f0*/  BRA `(.L_x_125) ;  /* 0xfffffff4006c7947 */ /* 0x000fea000383ffff */
.L_x_95:
[----:B0-----:R0:W1:Y:S02]  /*5a00*/  SYNCS.PHASECHK.TRANS64.TRYWAIT P0, [R7+URZ], R4 ;  /* 0x00000004070075a7 */ /* 0x001064000800017f */
[----:B-1----:R-:W-:Y:S05]  /*5a10*/  @!P0 NANOSLEEP.SYNCS 0x989680 ;  /* 0x009896800000895d */ /* 0x002fea0003900000 */
[----:B------:R-:W1:Y:S02]  /*5a20*/  @!P0 SYNCS.PHASECHK.TRANS64 P0, [R7+URZ], R4 ;  /* 0x00000004070085a7 */ /* 0x000e64000800007f */
[----:B-1----:R-:W-:Y:S05]  /*5a30*/  @!P0 BRA `(.L_x_95) ;  /* 0xfffffffc00f08947 */ /* 0x002fea000383ffff */
[----:B------:R-:W-:Y:S05]  /*5a40*/  BRA `(.L_x_126) ;  /* 0xfffffff4007c7947 */ /* 0x000fea000383ffff */
.L_x_96:
[----:B-1----:R1:W2:Y:S02]  /*5a50*/  SYNCS.PHASECHK.TRANS64.TRYWAIT P0, [R6+URZ], R5 ;  /* 0x00000005060075a7 */ /* 0x0022a4000800017f */
[----:B--2---:R-:W-:Y:S05]  /*5a60*/  @!P0 NANOSLEEP.SYNCS 0x989680 ;  /* 0x009896800000895d */ /* 0x004fea0003900000 */
[----:B------:R-:W2:Y:S02]  /*5a70*/  @!P0 SYNCS.PHASECHK.TRANS64 P0, [R6+URZ], R5 ;  /* 0x00000005060085a7 */ /* 0x000ea4000800007f */
[----:B--2---:R-:W-:Y:S05]  /*5a80*/  @!P0 BRA `(.L_x_96) ;  /* 0xfffffffc00f08947 */ /* 0x004fea000383ffff */
[----:B------:R-:W-:Y:S05]  /*5a90*/  BRA `(.L_x_127) ;  /* 0xfffffff400847947 */ /* 0x000fea000383ffff */
.L_x_128:
[----:B------:R-:W-:-:S00]  /*5aa0*/  BRA `(.L_x_128) ;  /* 0xfffffffc00fc7947 */ /* 0x000fc0000383ffff */
[----:B------:R-:W-:-:S00]  /*5ab0*/  NOP ;  /* 0x0000000000007918 */ /* 0x000fc00000000000 */
        /* <DEDUP_REMOVED lines=12> */
.L_x_129:


//--------------------- .nv.shared._ZN7cutlass13device_kernelINS_4gemm6kernel13GemmUniversalIN4cute5tupleIJiiiiEEENS1_10collective13CollectiveMmaINS1_37MainloopSm90TmaGmmaWarpSpecializedFP8ILi22ENS5_IJNS4_1CILi1EEESB_SB_EEENS1_32KernelTmaWarpSpecializedPingpongEEENS5_IJNSA_ILi64EEENSA_ILi16EEENSA_ILi128EEEEEENS_12float_e4m3_tENS5_IJlSB_lEEESJ_SK_NS4_8TiledMMAINS4_8MMA_AtomIJNS4_4SM904GMMA30MMA_64x16x32_F32E4M3E4M3_SS_TNILNSO_7ScaleInE1ELSQ_1EEEEEENS4_6LayoutISC_NS5_IJNSA_ILi0EEESU_SU_EEEEENS5_IJNS4_10UnderscoreESX_SX_EEEEENS4_13SM90_TMA_LOADENS4_14ComposedLayoutINS4_7SwizzleILi3ELi4ELi3EEENS4_18smem_ptr_flag_bitsILi8EEENST_INS5_IJNSA_ILi8EEESH_EEENS5_IJSH_SB_EEEEEEEvNS4_8identityES10_S1A_vS1B_EENS_8epilogue10collective6detail29Sm90TmaWarpSpecializedAdapterINS1E_15DefaultEpilogueISJ_SK_SK_NS1D_6thread17LinearCombinationISJ_Li1EffLNS1I_9ScaleType4KindE0ELNS_15FloatRoundStyleE2ESJ_EENS1_15EpilogueDefaultEEEEEvvEEEEvNT_6ParamsE --------------------------
	.section	.nv.shared._ZN7cutlass13device_kernelINS_4gemm6kernel13GemmUniversalIN4cute5tupleIJiiiiEEENS1_10collective13CollectiveMmaINS1_37MainloopSm90TmaGmmaWarpSpecializedFP8ILi22ENS5_IJNS4_1CILi1EEESB_SB_EEENS1_32KernelTmaWarpSpecializedPingpongEEENS5_IJNSA_ILi64EEENSA_ILi16EEENSA_ILi128EEEEEENS_12float_e4m3_tENS5_IJlSB_lEEESJ_SK_NS4_8TiledMMAINS4_8MMA_AtomIJNS4_4SM904GMMA30MMA_64x16x32_F32E4M3E4M3_SS_TNILNSO_7ScaleInE1ELSQ_1EEEEEENS4_6LayoutISC_NS5_IJNSA_ILi0EEESU_SU_EEEEENS5_IJNS4_10UnderscoreESX_SX_EEEEENS4_13SM90_TMA_LOADENS4_14ComposedLayoutINS4_7SwizzleILi3ELi4ELi3EEENS4_18smem_ptr_flag_bitsILi8EEENST_INS5_IJNSA_ILi8EEESH_EEENS5_IJSH_SB_EEEEEEEvNS4_8identityES10_S1A_vS1B_EENS_8epilogue10collective6detail29Sm90TmaWarpSpecializedAdapterINS1E_15DefaultEpilogueISJ_SK_SK_NS1D_6thread17LinearCombinationISJ_Li1EffLNS1I_9ScaleType4KindE0ELNS_15FloatRoundStyleE2ESJ_EENS1_15EpilogueDefaultEEEEEvvEEEEvNT_6ParamsE,"aw",@nobits
	.sectionflags	@""
	.align	16
	.zero		1024


//--------------------- .nv.shared.reserved.0     --------------------------
	.section	.nv.shared.reserved.0,"aw",@nobits
	.weak		__nv_reservedSMEM_offset_0_alias
	.size		__nv_reservedSMEM_offset_0_alias, 0, 0
	.other		__nv_reservedSMEM_offset_0_alias,@"STO_CUDA_RESERVED_SHARED STV_DEFAULT"
__nv_reservedSMEM_offset_0_alias:
	.zero		0


//--------------------- .nv.global                --------------------------
	.section	.nv.global,"aw",@nobits
.nv.global:
	.type		_ZN39_INTERNAL_91a916e9_4_k_cu_40e920cd_86604cute1_E,@object
	.size		_ZN39_INTERNAL_91a916e9_4_k_cu_40e920cd_86604cute1_E,(_ZN39_INTERNAL_91a916e9_4_k_cu_40e920cd_86604cuda3std3__45__cpo6cbeginE - _ZN39_INTERNAL_91a916e9_4_k_cu_40e920cd_86604cute1_E)
_ZN39_INTERNAL_91a916e9_4_k_cu_40e920cd_86604cute1_E:
	.zero		1
	.type		_ZN39_INTERNAL_91a916e9_4_k_cu_40e920cd_86604cuda3std3__45__cpo6cbeginE,@object
	.size		_ZN39_INTERNAL_91a916e9_4_k_cu_40e920cd_86604cuda3std3__45__cpo6cbeginE,(_ZN39_INTERNAL_91a916e9_4_k_cu_40e920cd_86604cuda3std3__48in_placeE - _ZN39_INTERNAL_91a916e9_4_k_cu_40e920cd_86604cuda3std3__45__cpo6cbeginE)
_ZN39_INTERNAL_91a916e9_4_k_cu_40e920cd_86604cuda3std3__45__cpo6cbeginE:
	.zero		1
	.type		_ZN39_INTERNAL_91a916e9_4_k_cu_40e920cd_86604cuda3std3__48in_placeE,@object
	.size		_ZN39_INTERNAL_91a916e9_4_k_cu_40e920cd_86604cuda3std3__48in_placeE,(_ZN39_INTERNAL_91a916e9_4_k_cu_40e920cd_86604cuda3std6ranges3__45__cpo9iter_moveE - _ZN39_INTERNAL_91a916e9_4_k_cu_40e920cd_86604cuda3std3__48in_placeE)
_ZN39_INTERNAL_91a916e9_4_k_cu_40e920cd_86604cuda3std3__48in_placeE:
	.zero		1
	.type		_ZN39_INTERNAL_91a916e9_4_k_cu_40e920cd_86604cuda3std6ranges3__45__cpo9iter_moveE,@object
	.size		_ZN39_INTERNAL_91a916e9_4_k_cu_40e920cd_86604cuda3std6ranges3__45__cpo9iter_moveE,(_ZN39_INTERNAL_91a916e9_4_k_cu_40e920cd_86604cuda3std3__45__cpo5beginE - _ZN39_INTERNAL_91a916e9_4_k_cu_40e920cd_86604cuda3std6ranges3__45__cpo9iter_moveE)
_ZN39_INTERNAL_91a916e9_4_k_cu_40e920cd_86604cuda3std6ranges3__45__cpo9iter_moveE:
	.zero		1
	.type		_ZN39_INTERNAL_91a916e9_4_k_cu_40e920cd_86604cuda3std3__45__cpo5beginE,@object
	.size		_ZN39_INTERNAL_91a916e9_4_k_cu_40e920cd_86604cuda3std3__45__cpo5beginE,(_ZN39_INTERNAL_91a916e9_4_k_cu_40e920cd_86604cuda3std3__441_GLOBAL__N__91a916e9_4_k_cu_40e920cd_86606ignoreE - _ZN39_INTERNAL_91a916e9_4_k_cu_40e920cd_86604cuda3std3__45__cpo5beginE)
_ZN39_INTERNAL_91a916e9_4_k_cu_40e920cd_86604cuda3std3__45__cpo5beginE:
	.zero		1
	.type		_ZN39_INTERNAL_91a916e9_4_k_cu_40e920cd_86604cuda3std3__441_GLOBAL__N__91a916e9_4_k_cu_40e920cd_86606ignoreE,@object
	.size		_ZN39_INTERNAL_91a916e9_4_k_cu_40e920cd_86604cuda3std3__441_GLOBAL__N__91a916e9_4_k_cu_40e920cd_86606ignoreE,(_ZN39_INTERNAL_91a916e9_4_k_cu_40e920cd_86604cute7productE - _ZN39_INTERNAL_91a916e9_4_k_cu_40e920cd_86604cuda3std3__441_GLOBAL__N__91a916e9_4_k_cu_40e920cd_86606ignoreE)
_ZN39_INTERNAL_91a916e9_4_k_cu_40e920cd_86604cuda3std3__441_GLOBAL__N__91a916e9_4_k_cu_40e920cd_86606ignoreE:
	.zero		1
	.type		_ZN39_INTERNAL_91a916e9_4_k_cu_40e920cd_86604cute7productE,@object
	.size		_ZN39_INTERNAL_91a916e9_4_k_cu_40e920cd_86604cute7productE,(_ZN39_INTERNAL_91a916e9_4_k_cu_40e920cd_86604cuda3std3__45__cpo3endE - _ZN39_INTERNAL_91a916e9_4_k_cu_40e920cd_86604cute7productE)
_ZN39_INTERNAL_91a916e9_4_k_cu_40e920cd_86604cute7productE:
	.zero		1
	.type		_ZN39_INTERNAL_91a916e9_4_k_cu_40e920cd_86604cuda3std3__45__cpo3endE,@object
	.size		_ZN39_INTERNAL_91a916e9_4_k_cu_40e920cd_86604cuda3std3__45__cpo3endE,(_ZN39_INTERNAL_91a916e9_4_k_cu_40e920cd_86604cuda3std3__419piecewise_constructE - _ZN39_INTERNAL_91a916e9_4_k_cu_40e920cd_86604cuda3std3__45__cpo3endE)
_ZN39_INTERNAL_91a916e9_4_k_cu_40e920cd_86604cuda3std3__45__cpo3endE:
	.zero		1
	.type		_ZN39_INTERNAL_91a916e9_4_k_cu_40e920cd_86604cuda3std3__419piecewise_constructE,@object
	.size		_ZN39_INTERNAL_91a916e9_4_k_cu_40e920cd_86604cuda3std3__419piecewise_constructE,(_ZN39_INTERNAL_91a916e9_4_k_cu_40e920cd_86604cuda3std3__45__cpo4cendE - _ZN39_INTERNAL_91a916e9_4_k_cu_40e920cd_86604cuda3std3__419piecewise_constructE)
_ZN39_INTERNAL_91a916e9_4_k_cu_40e920cd_86604cuda3std3__419piecewise_constructE:
	.zero		1
	.type		_ZN39_INTERNAL_91a916e9_4_k_cu_40e920cd_86604cuda3std3__45__cpo4cendE,@object
	.size		_ZN39_INTERNAL_91a916e9_4_k_cu_40e920cd_86604cuda3std3__45__cpo4cendE,(_ZN39_INTERNAL_91a916e9_4_k_cu_40e920cd_86604cuda3std6ranges3__45__cpo4swapE - _ZN39_INTERNAL_91a916e9_4_k_cu_40e920cd_86604cuda3std3__45__cpo4cendE)
_ZN39_INTERNAL_91a916e9_4_k_cu_40e920cd_86604cuda3std3__45__cpo4cendE:
	.zero		1
	.type		_ZN39_INTERNAL_91a916e9_4_k_cu_40e920cd_86604cuda3std6ranges3__45__cpo4swapE,@object
	.size		_ZN39_INTERNAL_91a916e9_4_k_cu_40e920cd_86604cuda3std6ranges3__45__cpo4swapE,(.L_7 - _ZN39_INTERNAL_91a916e9_4_k_cu_40e920cd_86604cuda3std6ranges3__45__cpo4swapE)
_ZN39_INTERNAL_91a916e9_4_k_cu_40e920cd_86604cuda3std6ranges3__45__cpo4swapE:
	.zero		1
.L_7:


//--------------------- .nv.constant0._ZN7cutlass13device_kernelINS_4gemm6kernel13GemmUniversalIN4cute5tupleIJiiiiEEENS1_10collective13CollectiveMmaINS1_37MainloopSm90TmaGmmaWarpSpecializedFP8ILi22ENS5_IJNS4_1CILi1EEESB_SB_EEENS1_32KernelTmaWarpSpecializedPingpongEEENS5_IJNSA_ILi64EEENSA_ILi16EEENSA_ILi128EEEEEENS_12float_e4m3_tENS5_IJlSB_lEEESJ_SK_NS4_8TiledMMAINS4_8MMA_AtomIJNS4_4SM904GMMA30MMA_64x16x32_F32E4M3E4M3_SS_TNILNSO_7ScaleInE1ELSQ_1EEEEEENS4_6LayoutISC_NS5_IJNSA_ILi0EEESU_SU_EEEEENS5_IJNS4_10UnderscoreESX_SX_EEEEENS4_13SM90_TMA_LOADENS4_14ComposedLayoutINS4_7SwizzleILi3ELi4ELi3EEENS4_18smem_ptr_flag_bitsILi8EEENST_INS5_IJNSA_ILi8EEESH_EEENS5_IJSH_SB_EEEEEEEvNS4_8identityES10_S1A_vS1B_EENS_8epilogue10collective6detail29Sm90TmaWarpSpecializedAdapterINS1E_15DefaultEpilogueISJ_SK_SK_NS1D_6thread17LinearCombinationISJ_Li1EffLNS1I_9ScaleType4KindE0ELNS_15FloatRoundStyleE2ESJ_EENS1_15EpilogueDefaultEEEEEvvEEEEvNT_6ParamsE --------------------------
	.section	.nv.constant0._ZN7cutlass13device_kernelINS_4gemm6kernel13GemmUniversalIN4cute5tupleIJiiiiEEENS1_10collective13CollectiveMmaINS1_37MainloopSm90TmaGmmaWarpSpecializedFP8ILi22ENS5_IJNS4_1CILi1EEESB_SB_EEENS1_32KernelTmaWarpSpecializedPingpongEEENS5_IJNSA_ILi64EEENSA_ILi16EEENSA_ILi128EEEEEENS_12float_e4m3_tENS5_IJlSB_lEEESJ_SK_NS4_8TiledMMAINS4_8MMA_AtomIJNS4_4SM904GMMA30MMA_64x16x32_F32E4M3E4M3_SS_TNILNSO_7ScaleInE1ELSQ_1EEEEEENS4_6LayoutISC_NS5_IJNSA_ILi0EEESU_SU_EEEEENS5_IJNS4_10UnderscoreESX_SX_EEEEENS4_13SM90_TMA_LOADENS4_14ComposedLayoutINS4_7SwizzleILi3ELi4ELi3EEENS4_18smem_ptr_flag_bitsILi8EEENST_INS5_IJNSA_ILi8EEESH_EEENS5_IJSH_SB_EEEEEEEvNS4_8identityES10_S1A_vS1B_EENS_8epilogue10collective6detail29Sm90TmaWarpSpecializedAdapterINS1E_15DefaultEpilogueISJ_SK_SK_NS1D_6thread17LinearCombinationISJ_Li1EffLNS1I_9ScaleType4KindE0ELNS_15FloatRoundStyleE2ESJ_EENS1_15EpilogueDefaultEEEEEvvEEEEvNT_6ParamsE,"a",@progbits
	.sectionflags	@""
	.align	4
.nv.constant0._ZN7cutlass13device_kernelINS_4gemm6kernel13GemmUniversalIN4cute5tupleIJiiiiEEENS1_10collective13CollectiveMmaINS1_37MainloopSm90TmaGmmaWarpSpecializedFP8ILi22ENS5_IJNS4_1CILi1EEESB_SB_EEENS1_32KernelTmaWarpSpecializedPingpongEEENS5_IJNSA_ILi64EEENSA_ILi16EEENSA_ILi128EEEEEENS_12float_e4m3_tENS5_IJlSB_lEEESJ_SK_NS4_8TiledMMAINS4_8MMA_AtomIJNS4_4SM904GMMA30MMA_64x16x32_F32E4M3E4M3_SS_TNILNSO_7ScaleInE1ELSQ_1EEEEEENS4_6LayoutISC_NS5_IJNSA_ILi0EEESU_SU_EEEEENS5_IJNS4_10UnderscoreESX_SX_EEEEENS4_13SM90_TMA_LOADENS4_14ComposedLayoutINS4_7SwizzleILi3ELi4ELi3EEENS4_18smem_ptr_flag_bitsILi8EEENST_INS5_IJNSA_ILi8EEESH_EEENS5_IJSH_SB_EEEEEEEvNS4_8identityES10_S1A_vS1B_EENS_8epilogue10collective6detail29Sm90TmaWarpSpecializedAdapterINS1E_15DefaultEpilogueISJ_SK_SK_NS1D_6thread17LinearCombinationISJ_Li1EffLNS1I_9ScaleType4KindE0ELNS_15FloatRoundStyleE2ESJ_EENS1_15EpilogueDefaultEEEEEvvEEEEvNT_6ParamsE:
	.zero		1664


//--------------------- SYMBOLS --------------------------

	.type		.nv.reservedSmem.offset0,@object
	.size		.nv.reservedSmem.offset0,0x4
